// auto-generated by cutlass_sweep.fmha — config: {"arch": "sm_90", "dtype": "e4m3", "head_dim": 32, "mask": "causal", "schedule": "cooperative", "tile_kv": 64, "tile_q": 128}
#include "cutlass/cutlass.h"
#include "cute/tensor.hpp"
#include "cutlass/device_kernel.h"
#include "cutlass/kernel_hardware_info.h"
#include "88_hopper_fmha/collective/fmha_fusion.hpp"
#include "88_hopper_fmha/kernel/fmha_kernel_builder.hpp"

using namespace cute;
using Element = cutlass::float_e4m3_t;
using TileShape = Shape<_128, _64, _32>;
using StrideQ = cute::tuple<int, _1, cute::tuple<int, int>>;
using StrideK = cute::tuple<int, _1, cute::tuple<int, int>>;
using StrideV = cute::tuple<cute::_1, int, cute::tuple<int, int>>;

using Kernel = typename cutlass::fmha::kernel::FmhaBuilder<
    Element, float, float,
    TileShape, StrideQ, StrideK, StrideV,
    cutlass::fmha::collective::CausalFusion,
    cutlass::gemm::KernelTmaWarpSpecializedCooperative
  >::Kernel;

auto* _anchor = &cutlass::device_kernel<Kernel>;


// ===== COMPILED SASS (sm_90a) =====

	.target	sm_90a

	.elftype	@"ET_EXEC"


//--------------------- .note.nv.tkinfo           --------------------------
	.section	.note.nv.tkinfo,"",@"SHT_NOTE"
	.sectionflags	@"SHF_NOTE_NV_TKINFO"
	.tkinfo
        /*0018*/ 	.word	0x00000002
        /*0030*/ 	.string	""
        /*0030*/ 	.string	"ptxas"
        /*0030*/ 	.string	"Cuda compilation tools, release 13.0, V13.0.88"
        /*0030*/ 	.string	"Build cuda_13.0.r13.0/compiler.36424714_0"
        /*0030*/ 	.string	"-arch sm_90a -m 64 "



//--------------------- .note.nv.cuinfo           --------------------------
	.section	.note.nv.cuinfo,"",@"SHT_NOTE"
	.sectionflags	@"SHF_NOTE_NV_CUINFO"
        /*0018*/ 	.short	0x0002
        /*001a*/ 	.short	0x005a
        /*001c*/ 	.short	0x0082
	.zero		2


//--------------------- .nv.info                  --------------------------
	.section	.nv.info,"",@"SHT_CUDA_INFO"
	.align	4


	//----- nvinfo : EIATTR_REGCOUNT
	.align		4
        /*0000*/ 	.byte	0x04, 0x2f
        /*0002*/ 	.short	(.L_15 - .L_14)
	.align		4
.L_14:
        /*0004*/ 	.word	index@(_ZN7cutlass13device_kernelINS_4fmha6kernel28FmhaKernelTmaWarpSpecializedINS1_10collective30FmhaMainloopTmaWarpSpecializedINS_12float_e4m3_tEffN4cute5tupleIJNS7_1CILi128EEENS9_ILi64EEENS9_ILi32EEEEEENS8_IJiNS9_ILi1EEENS8_IJiiEEEEEESG_NS8_IJSE_iSF_EEENS4_12CausalFusionEJEEENS4_15FmhaFwdEpilogueIS6_fNS8_IJSB_SC_SB_EEEEENS2_23IndividualTileSchedulerEJEEEEEvNT_6ParamsE)
        /*0008*/ 	.word	0x000000a8


	//----- nvinfo : EIATTR_FRAME_SIZE
	.align		4
.L_15:
        /*000c*/ 	.byte	0x04, 0x11
        /*000e*/ 	.short	(.L_17 - .L_16)
	.align		4
.L_16:
        /*0010*/ 	.word	index@($__internal_0_$__cuda_sm20_rcp_rn_f32_slowpath)
        /*0014*/ 	.word	0x00000000


	//----- nvinfo : EIATTR_FRAME_SIZE
	.align		4
.L_17:
        /*0018*/ 	.byte	0x04, 0x11
        /*001a*/ 	.short	(.L_19 - .L_18)
	.align		4
.L_18:
        /*001c*/ 	.word	index@(_ZN7cutlass13device_kernelINS_4fmha6kernel28FmhaKernelTmaWarpSpecializedINS1_10collective30FmhaMainloopTmaWarpSpecializedINS_12float_e4m3_tEffN4cute5tupleIJNS7_1CILi128EEENS9_ILi64EEENS9_ILi32EEEEEENS8_IJiNS9_ILi1EEENS8_IJiiEEEEEESG_NS8_IJSE_iSF_EEENS4_12CausalFusionEJEEENS4_15FmhaFwdEpilogueIS6_fNS8_IJSB_SC_SB_EEEEENS2_23IndividualTileSchedulerEJEEEEEvNT_6ParamsE)
        /*0020*/ 	.word	0x00000000


	//----- nvinfo : EIATTR_MIN_STACK_SIZE
	.align		4
.L_19:
        /*0024*/ 	.byte	0x04, 0x12
        /*0026*/ 	.short	(.L_21 - .L_20)
	.align		4
.L_20:
        /*0028*/ 	.word	index@(_ZN7cutlass13device_kernelINS_4fmha6kernel28FmhaKernelTmaWarpSpecializedINS1_10collective30FmhaMainloopTmaWarpSpecializedINS_12float_e4m3_tEffN4cute5tupleIJNS7_1CILi128EEENS9_ILi64EEENS9_ILi32EEEEEENS8_IJiNS9_ILi1EEENS8_IJiiEEEEEESG_NS8_IJSE_iSF_EEENS4_12CausalFusionEJEEENS4_15FmhaFwdEpilogueIS6_fNS8_IJSB_SC_SB_EEEEENS2_23IndividualTileSchedulerEJEEEEEvNT_6ParamsE)
        /*002c*/ 	.word	0x00000000
.L_21:


//--------------------- .nv.compat                --------------------------
	.section	.nv.compat,"",@"SHT_CUDA_COMPAT_INFO"
	.align	4
        /*0000*/ 	.byte	0x02, 0x09, 0x01, 0x00, 0x02, 0x02, 0x04, 0x00, 0x02, 0x05, 0x05, 0x00, 0x03, 0x07, 0x01, 0x01
        /*0010*/ 	.byte	0x02, 0x03, 0x01, 0x00, 0x02, 0x06, 0x01, 0x00, 0x04, 0x0b, 0x08, 0x00, 0x00, 0x00, 0x00, 0x00
        /*0020*/ 	.byte	0x00, 0x00, 0x00, 0x00


//--------------------- .nv.info._ZN7cutlass13device_kernelINS_4fmha6kernel28FmhaKernelTmaWarpSpecializedINS1_10collective30FmhaMainloopTmaWarpSpecializedINS_12float_e4m3_tEffN4cute5tupleIJNS7_1CILi128EEENS9_ILi64EEENS9_ILi32EEEEEENS8_IJiNS9_ILi1EEENS8_IJiiEEEEEESG_NS8_IJSE_iSF_EEENS4_12CausalFusionEJEEENS4_15FmhaFwdEpilogueIS6_fNS8_IJSB_SC_SB_EEEEENS2_23IndividualTileSchedulerEJEEEEEvNT_6ParamsE --------------------------
	.section	.nv.info._ZN7cutlass13device_kernelINS_4fmha6kernel28FmhaKernelTmaWarpSpecializedINS1_10collective30FmhaMainloopTmaWarpSpecializedINS_12float_e4m3_tEffN4cute5tupleIJNS7_1CILi128EEENS9_ILi64EEENS9_ILi32EEEEEENS8_IJiNS9_ILi1EEENS8_IJiiEEEEEESG_NS8_IJSE_iSF_EEENS4_12CausalFusionEJEEENS4_15FmhaFwdEpilogueIS6_fNS8_IJSB_SC_SB_EEEEENS2_23IndividualTileSchedulerEJEEEEEvNT_6ParamsE,"",@"SHT_CUDA_INFO"
	.sectionflags	@""
	.align	4


	//----- nvinfo : EIATTR_CUDA_API_VERSION
	.align		4
        /*0000*/ 	.byte	0x04, 0x37
        /*0002*/ 	.short	(.L_23 - .L_22)
.L_22:
        /*0004*/ 	.word	0x00000082


	//----- nvinfo : EIATTR_KPARAM_INFO
	.align		4
.L_23:
        /*0008*/ 	.byte	0x04, 0x17
        /*000a*/ 	.short	(.L_25 - .L_24)
.L_24:
        /*000c*/ 	.word	0x00000000
        /*0010*/ 	.short	0x0000
        /*0012*/ 	.short	0x0070
        /*0014*/ 	.byte	0x00, 0xf0, 0x01, 0x20


	//----- nvinfo : EIATTR_SPARSE_MMA_MASK
	.align		4
.L_25:
        /*0018*/ 	.byte	0x03, 0x50
        /*001a*/ 	.short	0x0000


	//----- nvinfo : EIATTR_MAXREG_COUNT
	.align		4
        /*001c*/ 	.byte	0x03, 0x1b
        /*001e*/ 	.short	0x00a8


	//----- nvinfo : EIATTR_NUM_BARRIERS
	.align		4
        /*0020*/ 	.byte	0x02, 0x4c
        /*0022*/ 	.byte	0x02
	.zero		1


	//----- nvinfo : EIATTR_EXTERNS
	.align		4
        /*0024*/ 	.byte	0x04, 0x0f
        /*0026*/ 	.short	(.L_27 - .L_26)


	//   ....[0]....
	.align		4
.L_26:
        /*0028*/ 	.word	index@(__assertfail)


	//----- nvinfo : EIATTR_MERCURY_ISA_VERSION
	.align		4
.L_27:
        /*002c*/ 	.byte	0x03, 0x5f
        /*002e*/ 	.short	0x0101


	//----- nvinfo : EIATTR_INT_WARP_WIDE_INSTR_OFFSETS
	.align		4
        /*0030*/ 	.byte	0x04, 0x31
        /*0032*/ 	.short	(.L_29 - .L_28)


	//   ....[0]....
.L_28:
        /*0034*/ 	.word	0x000006f0


	//   ....[1]....
        /*0038*/ 	.word	0x00000700


	//   ....[2]....
        /*003c*/ 	.word	0x00000710


	//   ....[3]....
        /*0040*/ 	.word	0x00000720


	//   ....[4]....
        /*0044*/ 	.word	0x00000790


	//----- nvinfo : EIATTR_COOP_GROUP_MASK_REGIDS
	.align		4
.L_29:
        /*0048*/ 	.byte	0x04, 0x29
        /*004a*/ 	.short	(.L_31 - .L_30)


	//   ....[0]....
.L_30:
        /*004c*/ 	.word	0xffffffff


	//   ....[1]....
        /*0050*/ 	.word	0xffffffff


	//   ....[2]....
        /*0054*/ 	.word	0xffffffff


	//   ....[3]....
        /*0058*/ 	.word	0xffffffff


	//   ....[4]....
        /*005c*/ 	.word	0xffffffff


	//   ....[5]....
        /*0060*/ 	.word	0xffffffff


	//   ....[6]....
        /*0064*/ 	.word	0xffffffff


	//   ....[7]....
        /*0068*/ 	.word	0xffffffff


	//   ....[8]....
        /*006c*/ 	.word	0xffffffff


	//   ....[9]....
        /*0070*/ 	.word	0xffffffff


	//   ....[10]....
        /*0074*/ 	.word	0xffffffff


	//   ....[11]....
        /*0078*/ 	.word	0xffffffff


	//   ....[12]....
        /*007c*/ 	.word	0xffffffff


	//   ....[13]....
        /*0080*/ 	.word	0xffffffff


	//   ....[14]....
        /*0084*/ 	.word	0xffffffff


	//   ....[15]....
        /*0088*/ 	.word	0xffffffff


	//   ....[16]....
        /*008c*/ 	.word	0xffffffff


	//   ....[17]....
        /*0090*/ 	.word	0xffffffff


	//   ....[18]....
        /*0094*/ 	.word	0xffffffff


	//   ....[19]....
        /*0098*/ 	.word	0xffffffff


	//   ....[20]....
        /*009c*/ 	.word	0xffffffff


	//   ....[21]....
        /*00a0*/ 	.word	0xffffffff


	//   ....[22]....
        /*00a4*/ 	.word	0xffffffff


	//   ....[23]....
        /*00a8*/ 	.word	0xffffffff


	//   ....[24]....
        /*00ac*/ 	.word	0xffffffff


	//   ....[25]....
        /*00b0*/ 	.word	0xffffffff


	//   ....[26]....
        /*00b4*/ 	.word	0xffffffff


	//   ....[27]....
        /*00b8*/ 	.word	0xffffffff


	//   ....[28]....
        /*00bc*/ 	.word	0xffffffff


	//   ....[29]....
        /*00c0*/ 	.word	0xffffffff


	//   ....[30]....
        /*00c4*/ 	.word	0xffffffff


	//   ....[31]....
        /*00c8*/ 	.word	0xffffffff


	//   ....[32]....
        /*00cc*/ 	.word	0xffffffff


	//   ....[33]....
        /*00d0*/ 	.word	0xffffffff


	//   ....[34]....
        /*00d4*/ 	.word	0xffffffff


	//   ....[35]....
        /*00d8*/ 	.word	0xffffffff


	//   ....[36]....
        /*00dc*/ 	.word	0xffffffff


	//   ....[37]....
        /*00e0*/ 	.word	0xffffffff


	//   ....[38]....
        /*00e4*/ 	.word	0xffffffff


	//   ....[39]....
        /*00e8*/ 	.word	0xffffffff


	//   ....[40]....
        /*00ec*/ 	.word	0xffffffff


	//   ....[41]....
        /*00f0*/ 	.word	0xffffffff


	//   ....[42]....
        /*00f4*/ 	.word	0xffffffff


	//   ....[43]....
        /*00f8*/ 	.word	0xffffffff


	//   ....[44]....
        /*00fc*/ 	.word	0xffffffff


	//   ....[45]....
        /*0100*/ 	.word	0xffffffff


	//----- nvinfo : EIATTR_COOP_GROUP_INSTR_OFFSETS
	.align		4
.L_31:
        /*0104*/ 	.byte	0x04, 0x28
        /*0106*/ 	.short	(.L_33 - .L_32)


	//   ....[0]....
.L_32:
        /*0108*/ 	.word	0x00000050


	//   ....[1]....
        /*010c*/ 	.word	0x00000080


	//   ....[2]....
        /*0110*/ 	.word	0x000001b0


	//   ....[3]....
        /*0114*/ 	.word	0x00000370


	//   ....[4]....
        /*0118*/ 	.word	0x00000530


	//   ....[5]....
        /*011c*/ 	.word	0x00000690


	//   ....[6]....
        /*0120*/ 	.word	0x000015f0


	//   ....[7]....
        /*0124*/ 	.word	0x00001630


	//   ....[8]....
        /*0128*/ 	.word	0x000019b0


	//   ....[9]....
        /*012c*/ 	.word	0x00001a90


	//   ....[10]....
        /*0130*/ 	.word	0x00002b10


	//   ....[11]....
        /*0134*/ 	.word	0x00002b20


	//   ....[12]....
        /*0138*/ 	.word	0x00002b30


	//   ....[13]....
        /*013c*/ 	.word	0x00002b40


	//   ....[14]....
        /*0140*/ 	.word	0x00002b60


	//   ....[15]....
        /*0144*/ 	.word	0x00002b80


	//   ....[16]....
        /*0148*/ 	.word	0x00002b90


	//   ....[17]....
        /*014c*/ 	.word	0x00002ba0


	//   ....[18]....
        /*0150*/ 	.word	0x00003120


	//   ....[19]....
        /*0154*/ 	.word	0x00003150


	//   ....[20]....
        /*0158*/ 	.word	0x00003490


	//   ....[21]....
        /*015c*/ 	.word	0x00003580


	//   ....[22]....
        /*0160*/ 	.word	0x000046f0


	//   ....[23]....
        /*0164*/ 	.word	0x00004710


	//   ....[24]....
        /*0168*/ 	.word	0x00004730


	//   ....[25]....
        /*016c*/ 	.word	0x00004770


	//   ....[26]....
        /*0170*/ 	.word	0x000047b0


	//   ....[27]....
        /*0174*/ 	.word	0x000047f0


	//   ....[28]....
        /*0178*/ 	.word	0x00004800


	//   ....[29]....
        /*017c*/ 	.word	0x00004810


	//   ....[30]....
        /*0180*/ 	.word	0x00005150


	//   ....[31]....
        /*0184*/ 	.word	0x00005250


	//   ....[32]....
        /*0188*/ 	.word	0x00005740


	//   ....[33]....
        /*018c*/ 	.word	0x00005840


	//   ....[34]....
        /*0190*/ 	.word	0x00006900


	//   ....[35]....
        /*0194*/ 	.word	0x00006930


	//   ....[36]....
        /*0198*/ 	.word	0x00006960


	//   ....[37]....
        /*019c*/ 	.word	0x00006980


	//   ....[38]....
        /*01a0*/ 	.word	0x000069a0


	//   ....[39]....
        /*01a4*/ 	.word	0x000069b0


	//   ....[40]....
        /*01a8*/ 	.word	0x000069c0


	//   ....[41]....
        /*01ac*/ 	.word	0x000069d0


	//   ....[42]....
        /*01b0*/ 	.word	0x00006d60


	//   ....[43]....
        /*01b4*/ 	.word	0x00006d90


	//   ....[44]....
        /*01b8*/ 	.word	0x00006df0


	//   ....[45]....
        /*01bc*/ 	.word	0x00006e00


	//----- nvinfo : EIATTR_REG_RECONFIG
	.align		4
.L_33:
        /*01c0*/ 	.byte	0x01, 0x54
	.zero		2


	//----- nvinfo : EIATTR_SYSCALL_OFFSETS
	.align		4
        /*01c4*/ 	.byte	0x04, 0x46
        /*01c6*/ 	.short	(.L_35 - .L_34)


	//   ....[0]....
.L_34:
        /*01c8*/ 	.word	0x000076d0


	//   ....[1]....
        /*01cc*/ 	.word	0x00007830


	//----- nvinfo : EIATTR_MBARRIER_INSTR_OFFSETS
	.align		4
.L_35:
        /*01d0*/ 	.byte	0x04, 0x39
        /*01d2*/ 	.short	(.L_37 - .L_36)


	//   ....[0]....
.L_36:
        /*01d4*/ 	.word	0x00000320
        /*01d8*/ 	.word	0x000000ff
        /*01dc*/ 	.word	0x00003850
        /*01e0*/ 	.short	0x0100
        /*01e2*/ 	.byte	0x0b
	.zero		1


	//   ....[1]....
        /*01e4*/ 	.word	0x00000330
        /*01e8*/ 	.word	0x000000ff
        /*01ec*/ 	.word	0x00003860
        /*01f0*/ 	.short	0x0100
        /*01f2*/ 	.byte	0x0b
	.zero		1


	//   ....[2]....
        /*01f4*/ 	.word	0x00000340
        /*01f8*/ 	.word	0x000000ff
        /*01fc*/ 	.word	0x00003858
        /*0200*/ 	.short	0x0100
        /*0202*/ 	.byte	0x0b
	.zero		1


	//   ....[3]....
        /*0204*/ 	.word	0x00000350
        /*0208*/ 	.word	0x000000ff
        /*020c*/ 	.word	0x00003868
        /*0210*/ 	.short	0x0100
        /*0212*/ 	.byte	0x0b
	.zero		1


	//   ....[4]....
        /*0214*/ 	.word	0x00000480
        /*0218*/ 	.word	0x000000ff
        /*021c*/ 	.word	0x00003800
        /*0220*/ 	.short	0x0100
        /*0222*/ 	.byte	0x0b
	.zero		1


	//   ....[5]....
        /*0224*/ 	.word	0x00000490
        /*0228*/ 	.word	0x000000ff
        /*022c*/ 	.word	0x00003828
        /*0230*/ 	.short	0x0100
        /*0232*/ 	.byte	0x0b
	.zero		1


	//   ....[6]....
        /*0234*/ 	.word	0x000004a0
        /*0238*/ 	.word	0x000000ff
        /*023c*/ 	.word	0x00003808
        /*0240*/ 	.short	0x0100
        /*0242*/ 	.byte	0x0b
	.zero		1


	//   ....[7]....
        /*0244*/ 	.word	0x000004b0
        /*0248*/ 	.word	0x000000ff
        /*024c*/ 	.word	0x00003830
        /*0250*/ 	.short	0x0100
        /*0252*/ 	.byte	0x0b
	.zero		1


	//   ....[8]....
        /*0254*/ 	.word	0x000004c0
        /*0258*/ 	.word	0x000000ff
        /*025c*/ 	.word	0x00003810
        /*0260*/ 	.short	0x0100
        /*0262*/ 	.byte	0x0b
	.zero		1


	//   ....[9]....
        /*0264*/ 	.word	0x000004d0
        /*0268*/ 	.word	0x000000ff
        /*026c*/ 	.word	0x00003838
        /*0270*/ 	.short	0x0100
        /*0272*/ 	.byte	0x0b
	.zero		1


	//   ....[10]....
        /*0274*/ 	.word	0x000004e0
        /*0278*/ 	.word	0x000000ff
        /*027c*/ 	.word	0x00003818
        /*0280*/ 	.short	0x0100
        /*0282*/ 	.byte	0x0b
	.zero		1


	//   ....[11]....
        /*0284*/ 	.word	0x000004f0
        /*0288*/ 	.word	0x000000ff
        /*028c*/ 	.word	0x00003840
        /*0290*/ 	.short	0x0100
        /*0292*/ 	.byte	0x0b
	.zero		1


	//   ....[12]....
        /*0294*/ 	.word	0x00000500
        /*0298*/ 	.word	0x000000ff
        /*029c*/ 	.word	0x00003820
        /*02a0*/ 	.short	0x0100
        /*02a2*/ 	.byte	0x0b
	.zero		1


	//   ....[13]....
        /*02a4*/ 	.word	0x00000510
        /*02a8*/ 	.word	0x000000ff
        /*02ac*/ 	.word	0x00003848
        /*02b0*/ 	.short	0x0100
        /*02b2*/ 	.byte	0x0b
	.zero		1


	//   ....[14]....
        /*02b4*/ 	.word	0x00000640
        /*02b8*/ 	.word	0x000000ff
        /*02bc*/ 	.word	0x00003870
        /*02c0*/ 	.short	0x0100
        /*02c2*/ 	.byte	0x0b
	.zero		1


	//   ....[15]....
        /*02c4*/ 	.word	0x00000650
        /*02c8*/ 	.word	0x000000ff
        /*02cc*/ 	.word	0x00003880
        /*02d0*/ 	.short	0x0100
        /*02d2*/ 	.byte	0x0b
	.zero		1


	//   ....[16]....
        /*02d4*/ 	.word	0x00000660
        /*02d8*/ 	.word	0x000000ff
        /*02dc*/ 	.word	0x00003878
        /*02e0*/ 	.short	0x0100
        /*02e2*/ 	.byte	0x0b
	.zero		1


	//   ....[17]....
        /*02e4*/ 	.word	0x00000670
        /*02e8*/ 	.word	0x000000ff
        /*02ec*/ 	.word	0x00003888
        /*02f0*/ 	.short	0x0100
        /*02f2*/ 	.byte	0x0b
	.zero		1


	//   ....[18]....
        /*02f4*/ 	.word	0x000007b0
        /*02f8*/ 	.word	0x000000ff
        /*02fc*/ 	.word	0x00003890
        /*0300*/ 	.short	0x0100
        /*0302*/ 	.byte	0x08
	.zero		1


	//   ....[19]....
        /*0304*/ 	.word	0x000007c0
        /*0308*/ 	.word	0x000000ff
        /*030c*/ 	.word	0x00003898
        /*0310*/ 	.short	0x0100
        /*0312*/ 	.byte	0x08
	.zero		1


	//   ....[20]....
        /*0314*/ 	.word	0x000007d0
        /*0318*/ 	.word	0x000000ff
        /*031c*/ 	.word	0x000038a0
        /*0320*/ 	.short	0x0100
        /*0322*/ 	.byte	0x08
	.zero		1


	//   ....[21]....
        /*0324*/ 	.word	0x000007e0
        /*0328*/ 	.word	0x000000ff
        /*032c*/ 	.word	0x000038a8
        /*0330*/ 	.short	0x0100
        /*0332*/ 	.byte	0x08
	.zero		1


	//   ....[22]....
        /*0334*/ 	.word	0x000008e0
        /*0338*/ 	.word	0x000000ff
        /*033c*/ 	.word	0x000038c0
        /*0340*/ 	.short	0x0100
        /*0342*/ 	.byte	0x0b
	.zero		1


	//   ....[23]....
        /*0344*/ 	.word	0x000008f0
        /*0348*/ 	.word	0x000000ff
        /*034c*/ 	.word	0x000038c8
        /*0350*/ 	.short	0x0100
        /*0352*/ 	.byte	0x0b
	.zero		1


	//   ....[24]....
        /*0354*/ 	.word	0x00000e20
        /*0358*/ 	.word	0x000000ff
        /*035c*/ 	.word	0x00003850
        /*0360*/ 	.short	0x010a
        /*0362*/ 	.byte	0x06
	.zero		1


	//   ....[25]....
        /*0364*/ 	.word	0x00000f20
        /*0368*/ 	.word	0x000000ff
        /*036c*/ 	.word	0x00003800
        /*0370*/ 	.short	0x010a
        /*0372*/ 	.byte	0x26
	.zero		1


	//   ....[26]....
        /*0374*/ 	.word	0x00000f70
        /*0378*/ 	.word	0x000000ff
        /*037c*/ 	.word	0xfffffff8
        /*0380*/ 	.short	0x010a
        /*0382*/ 	.byte	0x0b
	.zero		1


	//   ....[27]....
        /*0384*/ 	.word	0x000011c0
        /*0388*/ 	.word	0x00000011
        /*038c*/ 	.word	0x00000000
        /*0390*/ 	.short	0x0101
        /*0392*/ 	.byte	0x09
	.zero		1


	//   ....[28]....
        /*0394*/ 	.word	0x00002c50
        /*0398*/ 	.word	0x000000ff
        /*039c*/ 	.word	0x00003808
        /*03a0*/ 	.short	0x010a
        /*03a2*/ 	.byte	0x26
	.zero		1


	//   ....[29]....
        /*03a4*/ 	.word	0x00002da0
        /*03a8*/ 	.word	0x000000ff
        /*03ac*/ 	.word	0x00000000
        /*03b0*/ 	.short	0x0101
        /*03b2*/ 	.byte	0x06
	.zero		1


	//   ....[30]....
        /*03b4*/ 	.word	0x00002f10
        /*03b8*/ 	.word	0x000000ff
        /*03bc*/ 	.word	0x00003800
        /*03c0*/ 	.short	0x010a
        /*03c2*/ 	.byte	0x06
	.zero		1


	//   ....[31]....
        /*03c4*/ 	.word	0x00004700
        /*03c8*/ 	.word	0x000000ff
        /*03cc*/ 	.word	0x00003800
        /*03d0*/ 	.short	0x010a
        /*03d2*/ 	.byte	0x06
	.zero		1


	//   ....[32]....
        /*03d4*/ 	.word	0x000048d0
        /*03d8*/ 	.word	0x000000ff
        /*03dc*/ 	.word	0x00003800
        /*03e0*/ 	.short	0x010a
        /*03e2*/ 	.byte	0x06
	.zero		1


	//   ....[33]....
        /*03e4*/ 	.word	0x000049e0
        /*03e8*/ 	.word	0x000000ff
        /*03ec*/ 	.word	0x00000000
        /*03f0*/ 	.short	0x0101
        /*03f2*/ 	.byte	0x06
	.zero		1


	//   ....[34]....
        /*03f4*/ 	.word	0x00004a90
        /*03f8*/ 	.word	0x000000ff
        /*03fc*/ 	.word	0x00000000
        /*0400*/ 	.short	0x0101
        /*0402*/ 	.byte	0x06
	.zero		1


	//   ....[35]....
        /*0404*/ 	.word	0x00004c40
        /*0408*/ 	.word	0x000000ff
        /*040c*/ 	.word	0x00003800
        /*0410*/ 	.short	0x010a
        /*0412*/ 	.byte	0x06
	.zero		1


	//   ....[36]....
        /*0414*/ 	.word	0x00006990
        /*0418*/ 	.word	0x000000ff
        /*041c*/ 	.word	0x00003800
        /*0420*/ 	.short	0x010a
        /*0422*/ 	.byte	0x06
	.zero		1


	//   ....[37]....
        /*0424*/ 	.word	0x00006a10
        /*0428*/ 	.word	0x000000ff
        /*042c*/ 	.word	0x00003800
        /*0430*/ 	.short	0x010a
        /*0432*/ 	.byte	0x06
	.zero		1


	//   ....[38]....
        /*0434*/ 	.word	0x00006ba0
        /*0438*/ 	.word	0x000000ff
        /*043c*/ 	.word	0x00000000
        /*0440*/ 	.short	0x0101
        /*0442*/ 	.byte	0x06
	.zero		1


	//   ....[39]....
        /*0444*/ 	.word	0x00006c50
        /*0448*/ 	.word	0x000000ff
        /*044c*/ 	.word	0x00000000
        /*0450*/ 	.short	0x0101
        /*0452*/ 	.byte	0x06
	.zero		1


	//   ....[40]....
        /*0454*/ 	.word	0x00007270
        /*0458*/ 	.word	0x000000ff
        /*045c*/ 	.word	0x00000008
        /*0460*/ 	.short	0x010a
        /*0462*/ 	.byte	0x0b
	.zero		1


	//   ....[41]....
        /*0464*/ 	.word	0x00007da0
        /*0468*/ 	.word	0x00000000
        /*046c*/ 	.word	0x00003890
        /*0470*/ 	.short	0x0101
        /*0472*/ 	.byte	0x26
	.zero		1


	//   ....[42]....
        /*0474*/ 	.word	0x00007f70
        /*0478*/ 	.word	0x00000004
        /*047c*/ 	.word	0x00003860
        /*0480*/ 	.short	0x010a
        /*0482*/ 	.byte	0x3f
	.zero		1


	//   ....[43]....
        /*0484*/ 	.word	0x000081c0
        /*0488*/ 	.word	0x00000002
        /*048c*/ 	.word	0x00003828
        /*0490*/ 	.short	0x010a
        /*0492*/ 	.byte	0x3f
	.zero		1


	//   ....[44]....
        /*0494*/ 	.word	0x00008400
        /*0498*/ 	.word	0x00000004
        /*049c*/ 	.word	0x00003860
        /*04a0*/ 	.short	0x010a
        /*04a2*/ 	.byte	0x3f
	.zero		1


	//   ....[45]....
        /*04a4*/ 	.word	0x00008670
        /*04a8*/ 	.word	0x00000003
        /*04ac*/ 	.word	0x00003828
        /*04b0*/ 	.short	0x010a
        /*04b2*/ 	.byte	0x3f
	.zero		1


	//   ....[46]....
        /*04b4*/ 	.word	0x00008980
        /*04b8*/ 	.word	0x00000007
        /*04bc*/ 	.word	0x00003828
        /*04c0*/ 	.short	0x010a
        /*04c2*/ 	.byte	0x3f
	.zero		1


	//   ....[47]....
        /*04c4*/ 	.word	0x00008bf0
        /*04c8*/ 	.word	0x00000004
        /*04cc*/ 	.word	0x00003828
        /*04d0*/ 	.short	0x010a
        /*04d2*/ 	.byte	0x3f
	.zero		1


	//   ....[48]....
        /*04d4*/ 	.word	0x00008e50
        /*04d8*/ 	.word	0x00000006
        /*04dc*/ 	.word	0x00003850
        /*04e0*/ 	.short	0x010a
        /*04e2*/ 	.byte	0x3f
	.zero		1


	//   ....[49]....
        /*04e4*/ 	.word	0x00008eb0
        /*04e8*/ 	.word	0x00000006
        /*04ec*/ 	.word	0x00003800
        /*04f0*/ 	.short	0x010a
        /*04f2*/ 	.byte	0x3f
	.zero		1


	//   ....[50]....
        /*04f4*/ 	.word	0x00008f10
        /*04f8*/ 	.word	0x00000006
        /*04fc*/ 	.word	0xfffffff8
        /*0500*/ 	.short	0x010a
        /*0502*/ 	.byte	0x3f
	.zero		1


	//   ....[51]....
        /*0504*/ 	.word	0x00008f70
        /*0508*/ 	.word	0x00000010
        /*050c*/ 	.word	0x00003808
        /*0510*/ 	.short	0x010a
        /*0512*/ 	.byte	0x3f
	.zero		1


	//   ....[52]....
        /*0514*/ 	.word	0x00008fd0
        /*0518*/ 	.word	0x0000000d
        /*051c*/ 	.word	0x00003800
        /*0520*/ 	.short	0x010a
        /*0522*/ 	.byte	0x3f
	.zero		1


	//   ....[53]....
        /*0524*/ 	.word	0x00009030
        /*0528*/ 	.word	0x00000010
        /*052c*/ 	.word	0x00003800
        /*0530*/ 	.short	0x010a
        /*0532*/ 	.byte	0x3f
	.zero		1


	//   ....[54]....
        /*0534*/ 	.word	0x00009090
        /*0538*/ 	.word	0x00000011
        /*053c*/ 	.word	0x00003800
        /*0540*/ 	.short	0x010a
        /*0542*/ 	.byte	0x3f
	.zero		1


	//   ....[55]....
        /*0544*/ 	.word	0x000090f0
        /*0548*/ 	.word	0x00000004
        /*054c*/ 	.word	0x00003800
        /*0550*/ 	.short	0x010a
        /*0552*/ 	.byte	0x3f
	.zero		1


	//   ....[56]....
        /*0554*/ 	.word	0x00009150
        /*0558*/ 	.word	0x00000003
        /*055c*/ 	.word	0x00000008
        /*0560*/ 	.short	0x010a
        /*0562*/ 	.byte	0x3f
	.zero		1


	//   ....[57]....
        /*0564*/ 	.word	0x000091a0
        /*0568*/ 	.word	0x00000004
        /*056c*/ 	.word	0x00003860
        /*0570*/ 	.short	0x010a
        /*0572*/ 	.byte	0x3f
	.zero		1


	//   ....[58]....
        /*0574*/ 	.word	0x000091f0
        /*0578*/ 	.word	0x00000002
        /*057c*/ 	.word	0x00003828
        /*0580*/ 	.short	0x010a
        /*0582*/ 	.byte	0x3f
	.zero		1


	//   ....[59]....
        /*0584*/ 	.word	0x00009240
        /*0588*/ 	.word	0x00000004
        /*058c*/ 	.word	0x00003860
        /*0590*/ 	.short	0x010a
        /*0592*/ 	.byte	0x3f
	.zero		1


	//   ....[60]....
        /*0594*/ 	.word	0x00009290
        /*0598*/ 	.word	0x00000003
        /*059c*/ 	.word	0x00003828
        /*05a0*/ 	.short	0x010a
        /*05a2*/ 	.byte	0x3f
	.zero		1


	//   ....[61]....
        /*05a4*/ 	.word	0x000092e0
        /*05a8*/ 	.word	0x00000007
        /*05ac*/ 	.word	0x00003828
        /*05b0*/ 	.short	0x010a
        /*05b2*/ 	.byte	0x3f
	.zero		1


	//   ....[62]....
        /*05b4*/ 	.word	0x00009330
        /*05b8*/ 	.word	0x00000004
        /*05bc*/ 	.word	0x00003828
        /*05c0*/ 	.short	0x010a
        /*05c2*/ 	.byte	0x3f
	.zero		1


	//----- nvinfo : EIATTR_NUM_MBARRIERS
	.align		4
.L_37:
        /*05c4*/ 	.byte	0x03, 0x38
        /*05c6*/ 	.short	0x0018


	//----- nvinfo : EIATTR_EXIT_INSTR_OFFSETS
	.align		4
        /*05c8*/ 	.byte	0x04, 0x1c
        /*05ca*/ 	.short	(.L_39 - .L_38)


	//   ....[0]....
.L_38:
        /*05cc*/ 	.word	0x00000990


	//   ....[1]....
        /*05d0*/ 	.word	0x00007db0


	//   ....[2]....
        /*05d4*/ 	.word	0x00007df0


	//   ....[3]....
        /*05d8*/ 	.word	0x00008880


	//   ....[4]....
        /*05dc*/ 	.word	0x00008e30


	//----- nvinfo : EIATTR_MAX_THREADS
	.align		4
.L_39:
        /*05e0*/ 	.byte	0x04, 0x05
        /*05e2*/ 	.short	(.L_41 - .L_40)
.L_40:
        /*05e4*/ 	.word	0x00000180
        /*05e8*/ 	.word	0x00000001
        /*05ec*/ 	.word	0x00000001


	//----- nvinfo : EIATTR_CRS_STACK_SIZE
	.align		4
.L_41:
        /*05f0*/ 	.byte	0x04, 0x1e
        /*05f2*/ 	.short	(.L_43 - .L_42)
.L_42:
        /*05f4*/ 	.word	0x00000000


	//----- nvinfo : EIATTR_CBANK_PARAM_SIZE
	.align		4
.L_43:
        /*05f8*/ 	.byte	0x03, 0x19
        /*05fa*/ 	.short	0x0870


	//----- nvinfo : EIATTR_PARAM_CBANK
	.align		4
        /*05fc*/ 	.byte	0x04, 0x0a
        /*05fe*/ 	.short	(.L_45 - .L_44)
	.align		4
.L_44:
        /*0600*/ 	.word	index@(.nv.constant0._ZN7cutlass13device_kernelINS_4fmha6kernel28FmhaKernelTmaWarpSpecializedINS1_10collective30FmhaMainloopTmaWarpSpecializedINS_12float_e4m3_tEffN4cute5tupleIJNS7_1CILi128EEENS9_ILi64EEENS9_ILi32EEEEEENS8_IJiNS9_ILi1EEENS8_IJiiEEEEEESG_NS8_IJSE_iSF_EEENS4_12CausalFusionEJEEENS4_15FmhaFwdEpilogueIS6_fNS8_IJSB_SC_SB_EEEEENS2_23IndividualTileSchedulerEJEEEEEvNT_6ParamsE)
        /*0604*/ 	.short	0x0210
        /*0606*/ 	.short	0x0870


	//----- nvinfo : EIATTR_SW_WAR
	.align		4
.L_45:
        /*0608*/ 	.byte	0x04, 0x36
        /*060a*/ 	.short	(.L_47 - .L_46)
.L_46:
        /*060c*/ 	.word	0x00000008
.L_47:


//--------------------- .nv.callgraph             --------------------------
	.section	.nv.callgraph,"",@"SHT_CUDA_CALLGRAPH"
	.align	4
	.sectionentsize	8
	.align		4
        /*0000*/ 	.word	0x00000000
	.align		4
        /*0004*/ 	.word	0xffffffff
	.align		4
        /*0008*/ 	.word	index@(_ZN7cutlass13device_kernelINS_4fmha6kernel28FmhaKernelTmaWarpSpecializedINS1_10collective30FmhaMainloopTmaWarpSpecializedINS_12float_e4m3_tEffN4cute5tupleIJNS7_1CILi128EEENS9_ILi64EEENS9_ILi32EEEEEENS8_IJiNS9_ILi1EEENS8_IJiiEEEEEESG_NS8_IJSE_iSF_EEENS4_12CausalFusionEJEEENS4_15FmhaFwdEpilogueIS6_fNS8_IJSB_SC_SB_EEEEENS2_23IndividualTileSchedulerEJEEEEEvNT_6ParamsE)
	.align		4
        /*000c*/ 	.word	index@(__assertfail)
	.align		4
        /*0010*/ 	.word	0x00000000
	.align		4
        /*0014*/ 	.word	0xfffffffe
	.align		4
        /*0018*/ 	.word	0x00000000
	.align		4
        /*001c*/ 	.word	0xfffffffd
	.align		4
        /*0020*/ 	.word	0x00000000
	.align		4
        /*0024*/ 	.word	0xfffffffc


//--------------------- .nv.constant4             --------------------------
	.section	.nv.constant4,"a",@progbits
	.align	8
	.align		8
.nv.constant4:
        /*0000*/ 	.dword	__assertfail
	.align		8
        /*0008*/ 	.dword	__unnamed_1
	.align		8
        /*0010*/ 	.dword	_ZN39_INTERNAL_8050c862_4_k_cu_4c0edc31_27284cuda3std3__45__cpo5beginE
	.align		8
        /*0018*/ 	.dword	_ZN39_INTERNAL_8050c862_4_k_cu_4c0edc31_27284cuda3std3__45__cpo3endE
	.align		8
        /*0020*/ 	.dword	_ZN39_INTERNAL_8050c862_4_k_cu_4c0edc31_27284cuda3std3__45__cpo6cbeginE
	.align		8
        /*0028*/ 	.dword	_ZN39_INTERNAL_8050c862_4_k_cu_4c0edc31_27284cuda3std3__45__cpo4cendE
	.align		8
        /*0030*/ 	.dword	_ZN39_INTERNAL_8050c862_4_k_cu_4c0edc31_27284cuda3std3__441_GLOBAL__N__8050c862_4_k_cu_4c0edc31_27286ignoreE
	.align		8
        /*0038*/ 	.dword	_ZN39_INTERNAL_8050c862_4_k_cu_4c0edc31_27284cuda3std3__419piecewise_constructE
	.align		8
        /*0040*/ 	.dword	_ZN39_INTERNAL_8050c862_4_k_cu_4c0edc31_27284cuda3std3__48in_placeE
	.align		8
        /*0048*/ 	.dword	_ZN39_INTERNAL_8050c862_4_k_cu_4c0edc31_27284cuda3std6ranges3__45__cpo4swapE
	.align		8
        /*0050*/ 	.dword	_ZN39_INTERNAL_8050c862_4_k_cu_4c0edc31_27284cuda3std6ranges3__45__cpo9iter_moveE
	.align		8
        /*0058*/ 	.dword	_ZN39_INTERNAL_8050c862_4_k_cu_4c0edc31_27284cute7productE
	.align		8
        /*0060*/ 	.dword	_ZN39_INTERNAL_8050c862_4_k_cu_4c0edc31_27284cute1_E
	.align		8
        /*0068*/ 	.dword	$str$24
	.align		8
        /*0070*/ 	.dword	$str$25


//--------------------- .text._ZN7cutlass13device_kernelINS_4fmha6kernel28FmhaKernelTmaWarpSpecializedINS1_10collective30FmhaMainloopTmaWarpSpecializedINS_12float_e4m3_tEffN4cute5tupleIJNS7_1CILi128EEENS9_ILi64EEENS9_ILi32EEEEEENS8_IJiNS9_ILi1EEENS8_IJiiEEEEEESG_NS8_IJSE_iSF_EEENS4_12CausalFusionEJEEENS4_15FmhaFwdEpilogueIS6_fNS8_IJSB_SC_SB_EEEEENS2_23IndividualTileSchedulerEJEEEEEvNT_6ParamsE --------------------------
	.section	.text._ZN7cutlass13device_kernelINS_4fmha6kernel28FmhaKernelTmaWarpSpecializedINS1_10collective30FmhaMainloopTmaWarpSpecializedINS_12float_e4m3_tEffN4cute5tupleIJNS7_1CILi128EEENS9_ILi64EEENS9_ILi32EEEEEENS8_IJiNS9_ILi1EEENS8_IJiiEEEEEESG_NS8_IJSE_iSF_EEENS4_12CausalFusionEJEEENS4_15FmhaFwdEpilogueIS6_fNS8_IJSB_SC_SB_EEEEENS2_23IndividualTileSchedulerEJEEEEEvNT_6ParamsE,"ax",@progbits
	.align	128
.text._ZN7cutlass13device_kernelINS_4fmha6kernel28FmhaKernelTmaWarpSpecializedINS1_10collective30FmhaMainloopTmaWarpSpecializedINS_12float_e4m3_tEffN4cute5tupleIJNS7_1CILi128EEENS9_ILi64EEENS9_ILi32EEEEEENS8_IJiNS9_ILi1EEENS8_IJiiEEEEEESG_NS8_IJSE_iSF_EEENS4_12CausalFusionEJEEENS4_15FmhaFwdEpilogueIS6_fNS8_IJSB_SC_SB_EEEEENS2_23IndividualTileSchedulerEJEEEEEvNT_6ParamsE:
        .type           _ZN7cutlass13device_kernelINS_4fmha6kernel28FmhaKernelTmaWarpSpecializedINS1_10collective30FmhaMainloopTmaWarpSpecializedINS_12float_e4m3_tEffN4cute5tupleIJNS7_1CILi128EEENS9_ILi64EEENS9_ILi32EEEEEENS8_IJiNS9_ILi1EEENS8_IJiiEEEEEESG_NS8_IJSE_iSF_EEENS4_12CausalFusionEJEEENS4_15FmhaFwdEpilogueIS6_fNS8_IJSB_SC_SB_EEEEENS2_23IndividualTileSchedulerEJEEEEEvNT_6ParamsE,@function
        .size           _ZN7cutlass13device_kernelINS_4fmha6kernel28FmhaKernelTmaWarpSpecializedINS1_10collective30FmhaMainloopTmaWarpSpecializedINS_12float_e4m3_tEffN4cute5tupleIJNS7_1CILi128EEENS9_ILi64EEENS9_ILi32EEEEEENS8_IJiNS9_ILi1EEENS8_IJiiEEEEEESG_NS8_IJSE_iSF_EEENS4_12CausalFusionEJEEENS4_15FmhaFwdEpilogueIS6_fNS8_IJSB_SC_SB_EEEEENS2_23IndividualTileSchedulerEJEEEEEvNT_6ParamsE,(.L_x_117 - _ZN7cutlass13device_kernelINS_4fmha6kernel28FmhaKernelTmaWarpSpecializedINS1_10collective30FmhaMainloopTmaWarpSpecializedINS_12float_e4m3_tEffN4cute5tupleIJNS7_1CILi128EEENS9_ILi64EEENS9_ILi32EEEEEENS8_IJiNS9_ILi1EEENS8_IJiiEEEEEESG_NS8_IJSE_iSF_EEENS4_12CausalFusionEJEEENS4_15FmhaFwdEpilogueIS6_fNS8_IJSB_SC_SB_EEEEENS2_23IndividualTileSchedulerEJEEEEEvNT_6ParamsE)
        .other          _ZN7cutlass13device_kernelINS_4fmha6kernel28FmhaKernelTmaWarpSpecializedINS1_10collective30FmhaMainloopTmaWarpSpecializedINS_12float_e4m3_tEffN4cute5tupleIJNS7_1CILi128EEENS9_ILi64EEENS9_ILi32EEEEEENS8_IJiNS9_ILi1EEENS8_IJiiEEEEEESG_NS8_IJSE_iSF_EEENS4_12CausalFusionEJEEENS4_15FmhaFwdEpilogueIS6_fNS8_IJSB_SC_SB_EEEEENS2_23IndividualTileSchedulerEJEEEEEvNT_6ParamsE,@"STO_CUDA_ENTRY STV_DEFAULT"
_ZN7cutlass13device_kernelINS_4fmha6kernel28FmhaKernelTmaWarpSpecializedINS1_10collective30FmhaMainloopTmaWarpSpecializedINS_12float_e4m3_tEffN4cute5tupleIJNS7_1CILi128EEENS9_ILi64EEENS9_ILi32EEEEEENS8_IJiNS9_ILi1EEENS8_IJiiEEEEEESG_NS8_IJSE_iSF_EEENS4_12CausalFusionEJEEENS4_15FmhaFwdEpilogueIS6_fNS8_IJSB_SC_SB_EEEEENS2_23IndividualTileSchedulerEJEEEEEvNT_6ParamsE:
[----:B------:R-:W1:Y:S01]  /*0000*/  LDC R1, c[0x0][0x28] ;  /* 0x00000a00ff017b82 */ /* 0x000e620000000800 */
[----:B------:R-:W2:Y:S01]  /*0010*/  S2R R0, SR_TID.X ;  /* 0x0000000000007919 */ /* 0x000ea20000002100 */
[----:B------:R-:W-:Y:S01]  /*0020*/  ELECT P1, URZ, PT ;  /* 0x00000000003f782f */ /* 0x000fe20003820000 */
[----:B------:R-:W-:Y:S01]  /*0030*/  BSSY B0, `(.L_x_0) ;  /* 0x0000017000007945 */ /* 0x000fe20003800000 */
[----:B--2---:R-:W-:-:S05]  /*0040*/  SHF.R.U32.HI R2, RZ, 0x5, R0 ;  /* 0x00000005ff027819 */ /* 0x004fca0000011600 */
[----:B------:R-:W2:Y:S02]  /*0050*/  SHFL.IDX PT, R3, R2, RZ, 0x1f ;  /* 0x00001fff02037589 */ /* 0x000ea400000e0000 */
[----:B--2---:R-:W-:Y:S02]  /*0060*/  R2UR UR4, R3 ;  /* 0x00000000030472ca */ /* 0x004fe400000e0000 */
[----:B------:R-:W-:-:S06]  /*0070*/  SHF.R.U32.HI R3, RZ, 0x7, R0 ;  /* 0x00000007ff037819 */ /* 0x000fcc0000011600 */
[----:B------:R-:W2:Y:S05]  /*0080*/  SHFL.IDX PT, R3, R3, RZ, 0x1f ;  /* 0x00001fff03037589 */ /* 0x000eaa00000e0000 */
[----:B------:R-:W-:Y:S02]  /*0090*/  USHF.R.S32.HI UR5, URZ, 0x1f, UR4 ;  /* 0x0000001f3f057899 */ /* 0x000fe40008011404 */
[----:B------:R-:W-:Y:S02]  /*00a0*/  ISETP.NE.OR P0, PT, RZ, UR4, !P1 ;  /* 0x00000004ff007c0c */ /* 0x000fe4000cf05670 */
[----:B------:R-:W-:-:S04]  /*00b0*/  ULEA.HI UR5, UR5, UR4, URZ, 0x2 ;  /* 0x0000000405057291 */ /* 0x000fc8000f8f103f */
[----:B------:R-:W-:-:S04]  /*00c0*/  ULOP3.LUT UR5, UR5, 0xfffffffc, URZ, 0xc0, !UPT ;  /* 0xfffffffc05057892 */ /* 0x000fc8000f8ec03f */
[----:B------:R-:W-:-:S03]  /*00d0*/  UIADD3 UR10, UR4, -UR5, URZ ;  /* 0x80000005040a7290 */ /* 0x000fc6000fffe03f */
[----:B-1----:R-:W-:Y:S09]  /*00e0*/  @P0 BRA `(.L_x_1) ;  /* 0x00000000002c0947 */ /* 0x002ff20003800000 */
[----:B------:R-:W-:Y:S02]  /*00f0*/  ULDC.64 UR4, c[0x0][0x198] ;  /* 0x0000660000047ab9 */ /* 0x000fe40000000a00 */
[----:B------:R-:W-:Y:S02]  /*0100*/  UIADD3 UR6, UP0, UR4, 0xf0, URZ ;  /* 0x000000f004067890 */ /* 0x000fe4000ff1e03f */
[----:B------:R-:W-:Y:S02]  /*0110*/  UIADD3 UR8, UP1, UR4, 0x1f0, URZ ;  /* 0x000001f004087890 */ /* 0x000fe4000ff3e03f */
[----:B------:R-:W-:Y:S02]  /*0120*/  UIADD3 UR4, UP2, UR4, 0x2f0, URZ ;  /* 0x000002f004047890 */ /* 0x000fe4000ff5e03f */
[----:B------:R-:W-:Y:S02]  /*0130*/  UIADD3.X UR7, URZ, UR5, URZ, UP0, !UPT ;  /* 0x000000053f077290 */ /* 0x000fe400087fe43f */
[----:B------:R-:W-:-:S02]  /*0140*/  UIADD3.X UR9, URZ, UR5, URZ, UP1, !UPT ;  /* 0x000000053f097290 */ /* 0x000fc40008ffe43f */
[----:B------:R-:W-:-:S05]  /*0150*/  UIADD3.X UR5, URZ, UR5, URZ, UP2, !UPT ;  /* 0x000000053f057290 */ /* 0x000fca00097fe43f */
[----:B------:R1:W-:Y:S02]  /*0160*/  UTMACCTL.PF [UR6] ;  /* 0x00000000060079b9 */ /* 0x0003e40008040000 */
[----:B------:R1:W-:Y:S02]  /*0170*/  UTMACCTL.PF [UR8] ;  /* 0x00000000080079b9 */ /* 0x0003e40008040000 */
[----:B------:R1:W-:Y:S02]  /*0180*/  UTMACCTL.PF [UR4] ;  /* 0x00000000040079b9 */ /* 0x0003e40008040000 */
[----:B-1----:R-:W-:Y:S01]  /*0190*/  NOP ;  /* 0x0000000000007918 */ /* 0x002fe20000000000 */
.L_x_1:
[----:B------:R-:W-:Y:S05]  /*01a0*/  BSYNC B0 ;  /* 0x0000000000007941 */ /* 0x000fea0003800000 */
.L_x_0:
[----:B------:R-:W1:Y:S01]  /*01b0*/  SHFL.IDX PT, R4, R2, RZ, 0x1f ;  /* 0x00001fff02047589 */ /* 0x000e6200000e0000 */
[----:B--2---:R-:W-:Y:S01]  /*01c0*/  R2UR UR36, R3 ;  /* 0x00000000032472ca */ /* 0x004fe200000e0000 */
[----:B------:R-:W-:-:S12]  /*01d0*/  UISETP.NE.AND UP0, UPT, UR10, 0x1, UPT ;  /* 0x000000010a00788c */ /* 0x000fd8000bf05270 */
[----:B------:R-:W-:Y:S02]  /*01e0*/  UIADD3 UR7, UR36, -0x1, URZ ;  /* 0xffffffff24077890 */ /* 0x000fe4000fffe03f */
[----:B------:R-:W-:Y:S02]  /*01f0*/  UISETP.EQ.AND UP2, UPT, UR36, URZ, !UP0 ;  /* 0x0000003f2400728c */ /* 0x000fe4000c742270 */
[----:B------:R-:W-:Y:S02]  /*0200*/  UISETP.GE.U32.AND UP1, UPT, UR7, 0x4, UPT ;  /* 0x000000040700788c */ /* 0x000fe4000bf26070 */
[----:B------:R-:W-:Y:S01]  /*0210*/  USEL UR6, URZ, 0x1, !UP2 ;  /* 0x000000013f067887 */ /* 0x000fe2000d000000 */
[----:B-1----:R-:W-:-:S03]  /*0220*/  ISETP.NE.AND P0, PT, R4, RZ, PT ;  /* 0x000000ff0400720c */ /* 0x002fc60003f05270 */
[----:B------:R-:W-:-:S10]  /*0230*/  USEL UR6, UR6, 0x2, UP1 ;  /* 0x0000000206067887 */ /* 0x000fd40008800000 */
[----:B------:R-:W-:Y:S05]  /*0240*/  @P0 BRA `(.L_x_2) ;  /* 0x0000000000480947 */ /* 0x000fea0003800000 */
[----:B------:R-:W1:Y:S01]  /*0250*/  S2UR UR11, SR_CgaCtaId ;  /* 0x00000000000b79c3 */ /* 0x000e620000008800 */
[----:B------:R-:W-:Y:S01]  /*0260*/  UMOV UR4, 0x400 ;  /* 0x0000040000047882 */ /* 0x000fe20000000000 */
[----:B------:R-:W-:Y:S01]  /*0270*/  UMOV UR5, 0x1 ;  /* 0x0000000100057882 */ /* 0x000fe20000000000 */
[----:B------:R-:W-:Y:S01]  /*0280*/  UMOV UR8, 0x80 ;  /* 0x0000008000087882 */ /* 0x000fe20000000000 */
[----:B------:R-:W-:Y:S01]  /*0290*/  ELECT P0, URZ, PT ;  /* 0x00000000003f782f */ /* 0x000fe20003800000 */
[----:B------:R-:W-:-:S04]  /*02a0*/  UIADD3 UR8, -UR8, 0x100000, URZ ;  /* 0x0010000008087890 */ /* 0x000fc8000fffe13f */
[----:B------:R-:W-:Y:S02]  /*02b0*/  USHF.L.U32 UR9, UR8, 0xb, URZ ;  /* 0x0000000b08097899 */ /* 0x000fe4000800063f */
[----:B------:R-:W-:Y:S02]  /*02c0*/  USHF.L.U32 UR8, UR8, 0x1, URZ ;  /* 0x0000000108087899 */ /* 0x000fe4000800063f */
[----:B-1----:R-:W-:Y:S02]  /*02d0*/  ULEA UR11, UR11, UR4, 0x18 ;  /* 0x000000040b0b7291 */ /* 0x002fe4000f8ec03f */
[----:B------:R-:W-:-:S04]  /*02e0*/  UIADD3 UR4, -UR5, 0x100000, URZ ;  /* 0x0010000005047890 */ /* 0x000fc8000fffe13f */
[----:B------:R-:W-:Y:S02]  /*02f0*/  USHF.L.U32 UR5, UR4, 0xb, URZ ;  /* 0x0000000b04057899 */ /* 0x000fe4000800063f */
[----:B------:R-:W-:Y:S01]  /*0300*/  USHF.L.U32 UR4, UR4, 0x1, URZ ;  /* 0x0000000104047899 */ /* 0x000fe2000800063f */
[----:B------:R-:W1:Y:S11]  /*0310*/  FENCE.VIEW.ASYNC.S ;  /* 0x00000000000073c6 */ /* 0x000e760000000000 */
[----:B-1----:R1:W2:Y:S01]  /*0320*/  SYNCS.EXCH.64 URZ, [UR11+0x3850], UR4 ;  /* 0x003850040b3f75b2 */ /* 0x0022a20008000100 */
[----:B------:R1:W3:Y:S01]  /*0330*/  SYNCS.EXCH.64 URZ, [UR11+0x3860], UR8 ;  /* 0x003860080b3f75b2 */ /* 0x0002e20008000100 */
[----:B------:R1:W4:Y:S01]  /*0340*/  SYNCS.EXCH.64 URZ, [UR11+0x3858], UR4 ;  /* 0x003858040b3f75b2 */ /* 0x0003220008000100 */
[----:B------:R1:W1:Y:S01]  /*0350*/  SYNCS.EXCH.64 URZ, [UR11+0x3868], UR8 ;  /* 0x003868080b3f75b2 */ /* 0x0002620008000100 */
[----:B------:R-:W-:Y:S01]  /*0360*/  NOP ;  /* 0x0000000000007918 */ /* 0x000fe20000000000 */
.L_x_2:
[----:B------:R-:W5:Y:S01]  /*0370*/  SHFL.IDX PT, R3, R2, RZ, 0x1f ;  /* 0x00001fff02037589 */ /* 0x000f6200000e0000 */
[----:B------:R-:W-:Y:S01]  /*0380*/  NOP ;  /* 0x0000000000007918 */ /* 0x000fe20000000000 */
[----:B-----5:R-:W-:-:S13]  /*0390*/  ISETP.NE.AND P0, PT, R3, RZ, PT ;  /* 0x000000ff0300720c */ /* 0x020fda0003f05270 */
[----:B------:R-:W-:Y:S05]  /*03a0*/  @P0 BRA `(.L_x_3) ;  /* 0x0000000000600947 */ /* 0x000fea0003800000 */
[----:B-1----:R-:W1:Y:S01]  /*03b0*/  S2UR UR5, SR_CgaCtaId ;  /* 0x00000000000579c3 */ /* 0x002e620000008800 */
[----:B------:R-:W-:Y:S01]  /*03c0*/  UMOV UR4, 0x400 ;  /* 0x0000040000047882 */ /* 0x000fe20000000000 */
[----:B------:R-:W-:Y:S01]  /*03d0*/  UMOV UR8, 0x1 ;  /* 0x0000000100087882 */ /* 0x000fe20000000000 */
[----:B------:R-:W-:Y:S01]  /*03e0*/  UMOV UR12, 0x100 ;  /* 0x00000100000c7882 */ /* 0x000fe20000000000 */
[----:B------:R-:W-:-:S04]  /*03f0*/  UIADD3 UR8, -UR8, 0x100000, URZ ;  /* 0x0010000008087890 */ /* 0x000fc8000fffe13f */
[----:B------:R-:W-:Y:S02]  /*0400*/  USHF.L.U32 UR9, UR8, 0xb, URZ ;  /* 0x0000000b08097899 */ /* 0x000fe4000800063f */
[----:B------:R-:W-:Y:S01]  /*0410*/  USHF.L.U32 UR8, UR8, 0x1, URZ ;  /* 0x0000000108087899 */ /* 0x000fe2000800063f */
[----:B------:R-:W-:Y:S01]  /*0420*/  ELECT P0, URZ, PT ;  /* 0x00000000003f782f */ /* 0x000fe20003800000 */
[----:B-1----:R-:W-:Y:S02]  /*0430*/  ULEA UR11, UR5, UR4, 0x18 ;  /* 0x00000004050b7291 */ /* 0x002fe4000f8ec03f */
[----:B------:R-:W-:-:S04]  /*0440*/  UIADD3 UR4, -UR12, 0x100000, URZ ;  /* 0x001000000c047890 */ /* 0x000fc8000fffe13f */
[----:B------:R-:W-:Y:S02]  /*0450*/  USHF.L.U32 UR5, UR4, 0xb, URZ ;  /* 0x0000000b04057899 */ /* 0x000fe4000800063f */
[----:B------:R-:W-:Y:S01]  /*0460*/  USHF.L.U32 UR4, UR4, 0x1, URZ ;  /* 0x0000000104047899 */ /* 0x000fe2000800063f */
[----:B------:R-:W1:Y:S03]  /*0470*/  FENCE.VIEW.ASYNC.S ;  /* 0x00000000000073c6 */ /* 0x000e660000000000 */
[----:B-1----:R1:W1:Y:S08]  /*0480*/  SYNCS.EXCH.64 URZ, [UR11+0x3800], UR8 ;  /* 0x003800080b3f75b2 */ /* 0x0022700008000100 */
[----:B------:R1:W1:Y:S01]  /*0490*/  SYNCS.EXCH.64 URZ, [UR11+0x3828], UR4 ;  /* 0x003828040b3f75b2 */ /* 0x0002620008000100 */
        /* <DEDUP_REMOVED lines=8> */
[----:B------:R-:W-:Y:S01]  /*0520*/  NOP ;  /* 0x0000000000007918 */ /* 0x000fe20000000000 */
.L_x_3:
        /* <DEDUP_REMOVED lines=21> */
[----:B------:R-:W-:Y:S01]  /*0680*/  NOP ;  /* 0x0000000000007918 */ /* 0x000fe20000000000 */
.L_x_4:
[----:B------:R-:W5:Y:S01]  /*0690*/  SHFL.IDX PT, R3, R2, RZ, 0x1f ;  /* 0x00001fff02037589 */ /* 0x000f6200000e0000 */
[----:B------:R-:W-:Y:S01]  /*06a0*/  ELECT P0, URZ, PT ;  /* 0x00000000003f782f */ /* 0x000fe20003800000 */
[----:B------:R-:W-:Y:S01]  /*06b0*/  NOP ;  /* 0x0000000000007918 */ /* 0x000fe20000000000 */
[----:B-1----:R-:W-:Y:S02]  /*06c0*/  UMOV UR4, 0x80 ;  /* 0x0000008000047882 */ /* 0x002fe40000000000 */
[C---:B-----5:R-:W-:Y:S02]  /*06d0*/  ISETP.NE.OR P0, PT, R3.reuse, RZ, !P0 ;  /* 0x000000ff0300720c */ /* 0x060fe40004705670 */
[----:B------:R-:W-:-:S11]  /*06e0*/  ISETP.NE.AND P2, PT, R3, RZ, PT ;  /* 0x000000ff0300720c */ /* 0x000fd60003f45270 */
[----:B------:R-:W-:Y:S01]  /*06f0*/  VOTEU.ALL UP2, P0 ;  /* 0x00000000003f7886 */ /* 0x000fe20000040000 */
[----:B------:R-:W-:Y:S01]  /*0700*/  VOTEU.ALL UP3, P0 ;  /* 0x00000000003f7886 */ /* 0x000fe20000060000 */
[----:B------:R-:W-:Y:S01]  /*0710*/  VOTEU.ALL UP4, P0 ;  /* 0x00000000003f7886 */ /* 0x000fe20000080000 */
[----:B------:R-:W-:Y:S02]  /*0720*/  VOTEU.ALL UP5, P0 ;  /* 0x00000000003f7886 */ /* 0x000fe400000a0000 */
[----:B------:R-:W1:Y:S01]  /*0730*/  @!UP2 S2UR UR9, SR_CgaCtaId ;  /* 0x000000000009a9c3 */ /* 0x000e620000008800 */
[----:B------:R-:W-:Y:S01]  /*0740*/  @!UP2 UMOV UR8, 0x400 ;  /* 0x000004000008a882 */ /* 0x000fe20000000000 */
[----:B------:R-:W-:-:S04]  /*0750*/  @!UP2 UIADD3 UR4, -UR4, 0x100000, URZ ;  /* 0x001000000404a890 */ /* 0x000fc8000fffe13f */
[----:B------:R-:W-:Y:S02]  /*0760*/  @!UP2 USHF.L.U32 UR5, UR4, 0xb, URZ ;  /* 0x0000000b0405a899 */ /* 0x000fe4000800063f */
[----:B------:R-:W-:Y:S02]  /*0770*/  @!UP2 USHF.L.U32 UR4, UR4, 0x1, URZ ;  /* 0x000000010404a899 */ /* 0x000fe4000800063f */
[----:B-1----:R-:W-:Y:S01]  /*0780*/  @!UP2 ULEA UR8, UR9, UR8, 0x18 ;  /* 0x000000080908a291 */ /* 0x002fe2000f8ec03f */
[----:B------:R-:W-:Y:S01]  /*0790*/  VOTEU.ALL UP2, P0 ;  /* 0x00000000003f7886 */ /* 0x000fe20000040000 */
[----:B------:R-:W1:Y:S10]  /*07a0*/  FENCE.VIEW.ASYNC.S ;  /* 0x00000000000073c6 */ /* 0x000e740000000000 */
[----:B-1----:R1:W1:Y:S01]  /*07b0*/  @!UP2 SYNCS.EXCH.64 URZ, [UR8+0x3890], UR4 ;  /* 0x00389004083fa5b2 */ /* 0x0022620008000100 */
[----:B------:R1:W1:Y:S01]  /*07c0*/  @!UP3 SYNCS.EXCH.64 URZ, [UR8+0x3898], UR4 ;  /* 0x00389804083fb5b2 */ /* 0x0002620008000100 */
[----:B------:R1:W1:Y:S01]  /*07d0*/  @!UP4 SYNCS.EXCH.64 URZ, [UR8+0x38a0], UR4 ;  /* 0x0038a004083fc5b2 */ /* 0x0002620008000100 */
[----:B------:R1:W1:Y:S01]  /*07e0*/  @!UP5 SYNCS.EXCH.64 URZ, [UR8+0x38a8], UR4 ;  /* 0x0038a804083fd5b2 */ /* 0x0002620008000100 */
[----:B------:R-:W-:Y:S01]  /*07f0*/  NOP ;  /* 0x0000000000007918 */ /* 0x000fe20000000000 */
[----:B------:R-:W-:Y:S05]  /*0800*/  @P2 BRA `(.L_x_5) ;  /* 0x0000000000402947 */ /* 0x000fea0003800000 */
[----:B-1----:R-:W1:Y:S01]  /*0810*/  S2UR UR5, SR_CgaCtaId ;  /* 0x00000000000579c3 */ /* 0x002e620000008800 */
[----:B------:R-:W-:Y:S01]  /*0820*/  UMOV UR4, 0x400 ;  /* 0x0000040000047882 */ /* 0x000fe20000000000 */
[----:B------:R-:W-:Y:S01]  /*0830*/  UMOV UR8, 0x20 ;  /* 0x0000002000087882 */ /* 0x000fe20000000000 */
[----:B------:R-:W-:Y:S01]  /*0840*/  UMOV UR9, 0x80 ;  /* 0x0000008000097882 */ /* 0x000fe20000000000 */
[----:B------:R-:W-:Y:S01]  /*0850*/  ELECT P0, URZ, PT ;  /* 0x00000000003f782f */ /* 0x000fe20003800000 */
[----:B-1----:R-:W-:Y:S02]  /*0860*/  ULEA UR11, UR5, UR4, 0x18 ;  /* 0x00000004050b7291 */ /* 0x002fe4000f8ec03f */
[----:B------:R-:W-:-:S04]  /*0870*/  UIADD3 UR4, -UR8, 0x100000, URZ ;  /* 0x0010000008047890 */ /* 0x000fc8000fffe13f */
[----:B------:R-:W-:Y:S02]  /*0880*/  USHF.L.U32 UR5, UR4, 0xb, URZ ;  /* 0x0000000b04057899 */ /* 0x000fe4000800063f */
[----:B------:R-:W-:Y:S02]  /*0890*/  USHF.L.U32 UR4, UR4, 0x1, URZ ;  /* 0x0000000104047899 */ /* 0x000fe4000800063f */
[----:B------:R-:W-:-:S04]  /*08a0*/  UIADD3 UR8, -UR9, 0x100000, URZ ;  /* 0x0010000009087890 */ /* 0x000fc8000fffe13f */
[----:B------:R-:W-:Y:S02]  /*08b0*/  USHF.L.U32 UR9, UR8, 0xb, URZ ;  /* 0x0000000b08097899 */ /* 0x000fe4000800063f */
[----:B------:R-:W-:Y:S01]  /*08c0*/  USHF.L.U32 UR8, UR8, 0x1, URZ ;  /* 0x0000000108087899 */ /* 0x000fe2000800063f */
[----:B------:R-:W1:Y:S03]  /*08d0*/  FENCE.VIEW.ASYNC.S ;  /* 0x00000000000073c6 */ /* 0x000e660000000000 */
[----:B-1----:R1:W1:Y:S08]  /*08e0*/  SYNCS.EXCH.64 URZ, [UR11+0x38c0], UR4 ;  /* 0x0038c0040b3f75b2 */ /* 0x0022700008000100 */
[----:B------:R1:W1:Y:S01]  /*08f0*/  SYNCS.EXCH.64 URZ, [UR11+0x38c8], UR8 ;  /* 0x0038c8080b3f75b2 */ /* 0x0002620008000100 */
[----:B------:R-:W-:Y:S01]  /*0900*/  NOP ;  /* 0x0000000000007918 */ /* 0x000fe20000000000 */
.L_x_5:
[----:B------:R-:W-:Y:S01]  /*0910*/  ISETP.NE.AND P0, PT, RZ, UR36, PT ;  /* 0x00000024ff007c0c */ /* 0x000fe2000bf05270 */
[----:B------:R-:W-:Y:S01]  /*0920*/  IMAD.U32 R2, RZ, RZ, UR10 ;  /* 0x0000000aff027e24 */ /* 0x000fe2000f8e00ff */
[----:B------:R-:W-:Y:S01]  /*0930*/  NOP ;  /* 0x0000000000007918 */ /* 0x000fe20000000000 */
[----:B-1234-:R-:W-:Y:S03]  /*0940*/  BAR.SYNC.DEFER_BLOCKING 0x0 ;  /* 0x0000000000007b1d */ /* 0x01efe60000010000 */
[----:B------:R-:W-:-:S07]  /*0950*/  ISETP.EQ.AND P2, PT, R2, 0x1, P1 ;  /* 0x000000010200780c */ /* 0x000fce0000f42270 */
[----:B------:R-:W-:Y:S06]  /*0960*/  @!P0 BRA `(.L_x_6) ;  /* 0x0000007400148947 */ /* 0x000fec0003800000 */
[----:B------:R-:W-:-:S06]  /*0970*/  UISETP.GT.U32.AND UP2, UPT, UR7, 0x3, UPT ;  /* 0x000000030700788c */ /* 0x000fcc000bf44070 */
[----:B------:R-:W-:-:S13]  /*0980*/  PLOP3.LUT P0, PT, PT, PT, UP2, 0x80, 0x0 ;  /* 0x000000000000781c */ /* 0x000fda0003f0f028 */
[----:B------:R-:W-:Y:S05]  /*0990*/  @P0 EXIT ;  /* 0x000000000000094d */ /* 0x000fea0003800000 */
.L_x_7:
[----:B------:R-:W-:-:S08]  /*09a0*/  NOP ;  /* 0x0000000000007918 */ /* 0x000fd00000000000 */
[----:B------:R-:W1:Y:S02]  /*09b0*/  USETMAXREG.TRY_ALLOC.CTAPOOL UP2, 0xf0 ;  /* 0x000000f0000079c8 */ /* 0x000e640008040600 */
[----:B-1----:R-:W-:-:S13]  /*09c0*/  PLOP3.LUT P0, PT, PT, PT, UP2, 0x80, 0x0 ;  /* 0x000000000000781c */ /* 0x002fda0003f0f028 */
[----:B------:R-:W-:Y:S05]  /*09d0*/  @!P0 BRA `(.L_x_7) ;  /* 0xfffffffc00f08947 */ /* 0x000fea000383ffff */
[----:B------:R-:W-:Y:S01]  /*09e0*/  UISETP.NE.AND UP2, UPT, UR36, 0x1, UPT ;  /* 0x000000012400788c */ /* 0x000fe2000bf45270 */
[----:B------:R-:W1:Y:S01]  /*09f0*/  S2UR UR8, SR_CTAID.X ;  /* 0x00000000000879c3 */ /* 0x000e620000002500 */
[----:B------:R-:W-:Y:S01]  /*0a00*/  UMOV UR4, URZ ;  /* 0x0000003f00047c82 */ /* 0x000fe20008000000 */
[----:B------:R-:W-:-:S03]  /*0a10*/  UMOV UR5, URZ ;  /* 0x0000003f00057c82 */ /* 0x000fc60008000000 */
[----:B------:R-:W-:-:S13]  /*0a20*/  PLOP3.LUT P0, PT, PT, PT, UP2, 0x80, 0x0 ;  /* 0x000000000000781c */ /* 0x000fda0003f0f028 */
[----:B------:R-:W-:Y:S05]  /*0a30*/  @!P0 BRA `(.L_x_8) ;  /* 0x00000000003c8947 */ /* 0x000fea0003800000 */
[----:B------:R-:W-:Y:S01]  /*0a40*/  UISETP.NE.AND UP2, UPT, UR36, 0x2, UPT ;  /* 0x000000022400788c */ /* 0x000fe2000bf45270 */
[----:B------:R-:W-:-:S05]  /*0a50*/  UMOV UR5, 0x1 ;  /* 0x0000000100057882 */ /* 0x000fca0000000000 */
[----:B------:R-:W-:-:S13]  /*0a60*/  PLOP3.LUT P1, PT, PT, PT, UP2, 0x80, 0x0 ;  /* 0x000000000000781c */ /* 0x000fda0003f2f028 */
[----:B------:R-:W-:Y:S05]  /*0a70*/  @!P1 BRA `(.L_x_8) ;  /* 0x00000000002c9947 */ /* 0x000fea0003800000 */
[----:B------:R-:W-:-:S06]  /*0a80*/  UISETP.NE.AND UP2, UPT, UR36, 0x3, UPT ;  /* 0x000000032400788c */ /* 0x000fcc000bf45270 */
[----:B------:R-:W-:-:S13]  /*0a90*/  PLOP3.LUT P1, PT, PT, PT, UP2, 0x80, 0x0 ;  /* 0x000000000000781c */ /* 0x000fda0003f2f028 */
[----:B------:R-:W-:Y:S05]  /*0aa0*/  @!P1 BRA `(.L_x_9) ;  /* 0x0000000000189947 */ /* 0x000fea0003800000 */
[----:B------:R-:W-:-:S11]  /*0ab0*/  UISETP.NE.AND UP2, UPT, UR36, 0x4, UPT ;  /* 0x000000042400788c */ /* 0x000fd6000bf45270 */
[----:B------:R-:W-:Y:S01]  /*0ac0*/  @!UP2 UMOV UR4, 0x1 ;  /* 0x000000010004a882 */ /* 0x000fe20000000000 */
[----:B------:R-:W-:Y:S01]  /*0ad0*/  @!UP2 UMOV UR5, 0x1 ;  /* 0x000000010005a882 */ /* 0x000fe20000000000 */
[----:B------:R-:W-:Y:S01]  /*0ae0*/  @UP2 UMOV UR4, URZ ;  /* 0x0000003f00042c82 */ /* 0x000fe20008000000 */
[----:B------:R-:W-:Y:S01]  /*0af0*/  @UP2 UMOV UR5, URZ ;  /* 0x0000003f00052c82 */ /* 0x000fe20008000000 */
[----:B------:R-:W-:Y:S05]  /*0b00*/  BRA `(.L_x_8) ;  /* 0x0000000000087947 */ /* 0x000fea0003800000 */
.L_x_9:
[----:B------:R-:W-:Y:S01]  /*0b10*/  UMOV UR4, 0x1 ;  /* 0x0000000100047882 */ /* 0x000fe20000000000 */
[----:B------:R-:W-:-:S05]  /*0b20*/  UMOV UR5, URZ ;  /* 0x0000003f00057c82 */ /* 0x000fca0008000000 */
.L_x_8:
[----:B------:R-:W-:Y:S05]  /*0b30*/  @!P0 BRA `(.L_x_10) ;  /* 0x0000000000408947 */ /* 0x000fea0003800000 */
[----:B------:R-:W-:-:S06]  /*0b40*/  UISETP.NE.AND UP2, UPT, UR36, 0x2, UPT ;  /* 0x000000022400788c */ /* 0x000fcc000bf45270 */
[----:B------:R-:W-:-:S13]  /*0b50*/  PLOP3.LUT P0, PT, PT, PT, UP2, 0x80, 0x0 ;  /* 0x000000000000781c */ /* 0x000fda0003f0f028 */
[----:B------:R-:W-:Y:S05]  /*0b60*/  @!P0 BRA `(.L_x_11) ;  /* 0x00000000002c8947 */ /* 0x000fea0003800000 */
[----:B------:R-:W-:-:S06]  /*0b70*/  UISETP.NE.AND UP2, UPT, UR36, 0x3, UPT ;  /* 0x000000032400788c */ /* 0x000fcc000bf45270 */
[----:B------:R-:W-:-:S13]  /*0b80*/  PLOP3.LUT P0, PT, PT, PT, UP2, 0x80, 0x0 ;  /* 0x000000000000781c */ /* 0x000fda0003f0f028 */
[----:B------:R-:W-:Y:S05]  /*0b90*/  @!P0 BRA `(.L_x_12) ;  /* 0x0000000000188947 */ /* 0x000fea0003800000 */
[----:B------:R-:W-:Y:S01]  /*0ba0*/  UISETP.NE.AND UP2, UPT, UR36, 0x4, UPT ;  /* 0x000000042400788c */ /* 0x000fe2000bf45270 */
[----:B-1----:R-:W-:-:S05]  /*0bb0*/  UMOV UR37, UR8 ;  /* 0x0000000800257c82 */ /* 0x002fca0008000000 */
[----:B------:R-:W-:-:S13]  /*0bc0*/  PLOP3.LUT P0, PT, PT, PT, UP2, 0x80, 0x0 ;  /* 0x000000000000781c */ /* 0x000fda0003f0f028 */
[----:B------:R-:W-:Y:S05]  /*0bd0*/  @P0 BRA `(.L_x_13) ;  /* 0x00000000001c0947 */ /* 0x000fea0003800000 */
[----:B------:R-:W-:Y:S01]  /*0be0*/  ULEA UR37, UR8, 0x3, 0x1 ;  /* 0x0000000308257891 */ /* 0x000fe2000f8e083f */
[----:B------:R-:W-:Y:S11]  /*0bf0*/  BRA `(.L_x_13) ;  /* 0x0000000000147947 */ /* 0x000ff60003800000 */
.L_x_12:
[----:B-1----:R-:W-:Y:S01]  /*0c00*/  ULEA UR37, UR8, 0x2, 0x1 ;  /* 0x0000000208257891 */ /* 0x002fe2000f8e083f */
[----:B------:R-:W-:Y:S11]  /*0c10*/  BRA `(.L_x_13) ;  /* 0x00000000000c7947 */ /* 0x000ff60003800000 */
.L_x_11:
[----:B-1----:R-:W-:Y:S01]  /*0c20*/  ULEA UR37, UR8, 0x1, 0x1 ;  /* 0x0000000108257891 */ /* 0x002fe2000f8e083f */
[----:B------:R-:W-:Y:S11]  /*0c30*/  BRA `(.L_x_13) ;  /* 0x0000000000047947 */ /* 0x000ff60003800000 */
.L_x_10:
[----:B-1----:R-:W-:-:S12]  /*0c40*/  USHF.L.U32 UR37, UR8, 0x1, URZ ;  /* 0x0000000108257899 */ /* 0x002fd8000800063f */
.L_x_13:
[----:B------:R-:W1:Y:S01]  /*0c50*/  LDC R2, c[0x0][0x28c] ;  /* 0x0000a300ff027b82 */ /* 0x000e620000000800 */
[----:B------:R-:W-:-:S04]  /*0c60*/  ULOP3.LUT UR6, UR6, 0x1, URZ, 0xfc, !UPT ;  /* 0x0000000106067892 */ /* 0x000fc8000f8efc3f */
[----:B------:R-:W-:Y:S02]  /*0c70*/  UISETP.NE.AND UP2, UPT, UR6, 0x3, UPT ;  /* 0x000000030600788c */ /* 0x000fe4000bf45270 */
[----:B------:R-:W-:-:S04]  /*0c80*/  ULEA UR6, UR8, 0xbf, 0x7 ;  /* 0x000000bf08067891 */ /* 0x000fc8000f8e383f */
[----:B------:R-:W-:Y:S01]  /*0c90*/  PLOP3.LUT P0, PT, PT, PT, UP2, 0x80, 0x0 ;  /* 0x000000000000781c */ /* 0x000fe20003f0f028 */
[----:B------:R-:W-:Y:S01]  /*0ca0*/  USHF.R.U32.HI UR6, URZ, 0x6, UR6 ;  /* 0x000000063f067899 */ /* 0x000fe20008011606 */
[----:B-1----:R-:W-:-:S05]  /*0cb0*/  VIADD R2, R2, 0x3f ;  /* 0x0000003f02027836 */ /* 0x002fca0000000000 */
[----:B------:R-:W-:-:S04]  /*0cc0*/  SHF.R.S32.HI R3, RZ, 0x1f, R2 ;  /* 0x0000001fff037819 */ /* 0x000fc80000011402 */
[----:B------:R-:W-:-:S04]  /*0cd0*/  LEA.HI R3, R3, R2, RZ, 0x6 ;  /* 0x0000000203037211 */ /* 0x000fc800078f30ff */
[----:B------:R-:W-:-:S04]  /*0ce0*/  SHF.R.S32.HI R3, RZ, 0x6, R3 ;  /* 0x00000006ff037819 */ /* 0x000fc80000011403 */
[----:B------:R-:W-:Y:S01]  /*0cf0*/  VIMNMX R4, R3, UR6, PT ;  /* 0x0000000603047c48 */ /* 0x000fe2000bfe0100 */
[----:B------:R-:W-:Y:S06]  /*0d00*/  @!P0 BRA `(.L_x_14) ;  /* 0x0000000000048947 */ /* 0x000fec0003800000 */
[----:B------:R-:W-:Y:S01]  /*0d10*/  BPT.TRAP 0x1 ;  /* 0x000000040000795c */ /* 0x000fe20000300000 */
.L_x_14:
[----:B------:R-:W1:Y:S01]  /*0d20*/  S2UR UR6, SR_CgaCtaId ;  /* 0x00000000000679c3 */ /* 0x000e620000008800 */
[----:B------:R-:W-:Y:S01]  /*0d30*/  UMOV UR38, 0x400 ;  /* 0x0000040000267882 */ /* 0x000fe20000000000 */
[----:B------:R-:W-:Y:S01]  /*0d40*/  IMAD.U32 R9, RZ, RZ, UR4 ;  /* 0x00000004ff097e24 */ /* 0x000fe2000f8e00ff */
[----:B------:R-:W-:-:S04]  /*0d50*/  SHF.R.S32.HI R3, RZ, 0x1f, R0 ;  /* 0x0000001fff037819 */ /* 0x000fc80000011400 */
[----:B------:R-:W-:Y:S02]  /*0d60*/  SHF.L.U32 R9, R9, 0x1f, RZ ;  /* 0x0000001f09097819 */ /* 0x000fe400000006ff */
[----:B------:R-:W-:-:S04]  /*0d70*/  LEA.HI R3, R3, R0, RZ, 0x7 ;  /* 0x0000000003037211 */ /* 0x000fc800078f38ff */
[----:B------:R-:W-:-:S05]  /*0d80*/  LOP3.LUT R3, R3, 0xffffff80, RZ, 0xc0, !PT ;  /* 0xffffff8003037812 */ /* 0x000fca00078ec0ff */
[----:B------:R-:W-:-:S05]  /*0d90*/  IMAD.IADD R3, R0, 0x1, -R3 ;  /* 0x0000000100037824 */ /* 0x000fca00078e0a03 */
[----:B------:R-:W-:Y:S01]  /*0da0*/  SHF.R.S32.HI R2, RZ, 0x1f, R3 ;  /* 0x0000001fff027819 */ /* 0x000fe20000011403 */
[----:B-1----:R-:W-:-:S03]  /*0db0*/  ULEA UR38, UR6, UR38, 0x18 ;  /* 0x0000002606267291 */ /* 0x002fc6000f8ec03f */
[CC--:B------:R-:W-:Y:S01]  /*0dc0*/  LEA.HI R5, R2.reuse, R3.reuse, RZ, 0x2 ;  /* 0x0000000302057211 */ /* 0x0c0fe200078f10ff */
[----:B------:R-:W-:Y:S01]  /*0dd0*/  ULEA UR6, UR5, UR38, 0x3 ;  /* 0x0000002605067291 */ /* 0x000fe2000f8e183f */
[----:B------:R-:W-:Y:S02]  /*0de0*/  LEA.HI R8, R2, R3, RZ, 0x5 ;  /* 0x0000000302087211 */ /* 0x000fe400078f28ff */
[--C-:B------:R-:W-:Y:S02]  /*0df0*/  SHF.R.S32.HI R6, RZ, 0x2, R5.reuse ;  /* 0x00000002ff067819 */ /* 0x100fe40000011405 */
[----:B------:R-:W-:Y:S02]  /*0e00*/  SHF.R.S32.HI R7, RZ, 0x1f, R5 ;  /* 0x0000001fff077819 */ /* 0x000fe40000011405 */
[----:B------:R-:W-:Y:S02]  /*0e10*/  SHF.R.S32.HI R8, RZ, 0x5, R8 ;  /* 0x00000005ff087819 */ /* 0x000fe40000011408 */
[----:B------:R-:W1:Y:S01]  /*0e20*/  SYNCS.PHASECHK.TRANS64.TRYWAIT P1, [UR6+0x3850], R9 ;  /* 0x00385009ff0075a7 */ /* 0x000e620008020146 */
[----:B------:R-:W-:-:S02]  /*0e30*/  LEA.HI R7, R7, R6, RZ, 0x3 ;  /* 0x0000000607077211 */ /* 0x000fc400078f18ff */
[----:B------:R-:W-:Y:S02]  /*0e40*/  LOP3.LUT R2, R5, 0x7ffffffc, RZ, 0xc0, !PT ;  /* 0x7ffffffc05027812 */ /* 0x000fe400078ec0ff */
[----:B------:R-:W-:-:S03]  /*0e50*/  LOP3.LUT R7, R7, 0xfffffff8, RZ, 0xc0, !PT ;  /* 0xfffffff807077812 */ /* 0x000fc600078ec0ff */
[----:B------:R-:W-:Y:S02]  /*0e60*/  IMAD.IADD R2, R3, 0x1, -R2 ;  /* 0x0000000103027824 */ /* 0x000fe400078e0a02 */
[----:B------:R-:W-:-:S04]  /*0e70*/  IMAD.IADD R7, R6, 0x1, -R7 ;  /* 0x0000000106077824 */ /* 0x000fc800078e0a07 */
[----:B------:R-:W-:Y:S02]  /*0e80*/  IMAD R7, R8, 0x10, R7 ;  /* 0x0000001008077824 */ /* 0x000fe400078e0207 */
[----:B------:R-:W-:Y:S01]  /*0e90*/  IMAD.U32 R8, RZ, RZ, UR37 ;  /* 0x00000025ff087e24 */ /* 0x000fe2000f8e00ff */
[----:B-1----:R-:W-:Y:S06]  /*0ea0*/  @!P1 BRA `(.L_x_15) ;  /* 0x0000007c00e49947 */ /* 0x002fec0003800000 */
.L_x_99:
[----:B------:R-:W-:Y:S02]  /*0eb0*/  IMAD.SHL.U32 R5, R2, 0x2, RZ ;  /* 0x0000000202057824 */ /* 0x000fe400078e00ff */
[----:B------:R-:W-:Y:S01]  /*0ec0*/  IMAD R2, R8, 0x40, R7 ;  /* 0x0000004008027824 */ /* 0x000fe200078e0207 */
[----:B------:R-:W-:Y:S06]  /*0ed0*/  @!P0 BRA `(.L_x_16) ;  /* 0x0000000000048947 */ /* 0x000fec0003800000 */
[----:B------:R-:W-:Y:S01]  /*0ee0*/  BPT.TRAP 0x1 ;  /* 0x000000040000795c */ /* 0x000fe20000300000 */
.L_x_16:
[----:B------:R-:W-:Y:S01]  /*0ef0*/  SHF.L.U32 R7, RZ, 0x1f, RZ ;  /* 0x0000001fff077819 */ /* 0x000fe200000006ff */
[----:B------:R-:W-:Y:S01]  /*0f00*/  UIADD3 UR9, UR38, 0x3890, URZ ;  /* 0x0000389026097890 */ /* 0x000fe2000fffe03f */
[----:B------:R-:W-:Y:S02]  /*0f10*/  ISETP.NE.AND P2, PT, RZ, UR7, PT ;  /* 0x00000007ff007c0c */ /* 0x000fe4000bf45270 */
[----:B------:R-:W2:Y:S02]  /*0f20*/  SYNCS.PHASECHK.TRANS64.TRYWAIT P1, [UR38+0x3800], R7 ;  /* 0x00380007ff0075a7 */ /* 0x000ea40008020166 */
[----:B--2---:R-:W-:Y:S09]  /*0f30*/  @!P1 BRA `(.L_x_17) ;  /* 0x0000007c00d89947 */ /* 0x004ff20003800000 */
.L_x_100:
[----:B------:R-:W-:Y:S01]  /*0f40*/  ULEA UR11, UR36, UR9, 0x3 ;  /* 0x00000009240b7291 */ /* 0x000fe2000f8e183f */
[----:B------:R-:W-:-:S04]  /*0f50*/  SEL R3, RZ, 0x1, P2 ;  /* 0x00000001ff037807 */ /* 0x000fc80001000000 */
[----:B------:R-:W-:-:S04]  /*0f60*/  SHF.L.U32 R3, R3, 0x1f, RZ ;  /* 0x0000001f03037819 */ /* 0x000fc800000006ff */
[----:B------:R-:W2:Y:S02]  /*0f70*/  SYNCS.PHASECHK.TRANS64.TRYWAIT P1, [UR11+-0x8], R3 ;  /* 0xfffff803ff0075a7 */ /* 0x000ea4000802014b */
[----:B--2---:R-:W-:Y:S05]  /*0f80*/  @!P1 BRA `(.L_x_18) ;  /* 0x0000007c00dc9947 */ /* 0x004fea0003800000 */
.L_x_101:
[----:B------:R-:W-:Y:S01]  /*0f90*/  USHF.R.U32.HI UR4, URZ, 0x4, UR38 ;  /* 0x000000043f047899 */ /* 0x000fe20008011626 */
[----:B------:R-:W-:Y:S01]  /*0fa0*/  WARPGROUP.ARRIVE ;  /* 0x00000000000079c5 */ /* 0x000fe20000000000 */
[----:B------:R-:W-:Y:S01]  /*0fb0*/  UIADD3 UR6, UR38, 0x1000, URZ ;  /* 0x0000100026067890 */ /* 0x000fe2000fffe03f */
[C---:B-1----:R-:W-:Y:S01]  /*0fc0*/  VIADD R3, R5.reuse, 0x8 ;  /* 0x0000000805037836 */ /* 0x042fe20000000000 */
[----:B------:R-:W-:Y:S01]  /*0fd0*/  ULOP3.LUT UR4, UR4, 0x3fff, URZ, 0xc0, !UPT ;  /* 0x00003fff04047892 */ /* 0x000fe2000f8ec03f */
[C---:B------:R-:W-:Y:S01]  /*0fe0*/  VIADD R9, R5.reuse, 0x9 ;  /* 0x0000000905097836 */ /* 0x040fe20000000000 */
[----:B------:R-:W-:Y:S01]  /*0ff0*/  USHF.R.U32.HI UR6, URZ, 0x4, UR6 ;  /* 0x000000043f067899 */ /* 0x000fe20008011606 */
[C---:B------:R-:W-:Y:S01]  /*1000*/  ISETP.GE.AND P3, PT, R2.reuse, R5, PT ;  /* 0x000000050200720c */ /* 0x040fe20003f66270 */
[----:B------:R-:W-:Y:S01]  /*1010*/  ULOP3.LUT UR4, UR4, 0x10000, URZ, 0xfc, !UPT ;  /* 0x0001000004047892 */ /* 0x000fe2000f8efc3f */
[C---:B------:R-:W-:Y:S01]  /*1020*/  ISETP.GE.AND P6, PT, R2.reuse, R3, PT ;  /* 0x000000030200720c */ /* 0x040fe20003fc6270 */
[----:B------:R-:W-:Y:S01]  /*1030*/  ULOP3.LUT UR6, UR6, 0x3fff, URZ, 0xc0, !UPT ;  /* 0x00003fff06067892 */ /* 0x000fe2000f8ec03f */
[C---:B------:R-:W-:Y:S01]  /*1040*/  ISETP.GE.AND P5, PT, R2.reuse, R9, PT ;  /* 0x000000090200720c */ /* 0x040fe20003fa6270 */
[----:B------:R-:W-:Y:S01]  /*1050*/  ULEA UR4, UR5, UR4, 0x7 ;  /* 0x0000000405047291 */ /* 0x000fe2000f8e383f */
[C---:B------:R-:W-:Y:S01]  /*1060*/  ISETP.GT.AND P2, PT, R2.reuse, R5, PT ;  /* 0x000000050200720c */ /* 0x040fe20003f44270 */
[----:B------:R-:W-:Y:S01]  /*1070*/  ULOP3.LUT UR8, UR6, 0x10000, URZ, 0xfc, !UPT ;  /* 0x0001000006087892 */ /* 0x000fe2000f8efc3f */
[C---:B------:R-:W-:Y:S01]  /*1080*/  VIADD R3, R5.reuse, 0x18 ;  /* 0x0000001805037836 */ /* 0x040fe20000000000 */
[----:B------:R-:W-:Y:S01]  /*1090*/  UMOV UR5, 0xc0000010 ;  /* 0xc000001000057882 */ /* 0x000fe20000000000 */
[----:B------:R-:W-:Y:S01]  /*10a0*/  UMOV UR15, 0xc0000010 ;  /* 0xc0000010000f7882 */ /* 0x000fe20000000000 */
[----:B------:R-:W-:Y:S01]  /*10b0*/  UMOV UR13, UR5 ;  /* 0x00000005000d7c82 */ /* 0x000fe20008000000 */
[----:B------:R-:W-:Y:S01]  /*10c0*/  UMOV UR12, UR4 ;  /* 0x00000004000c7c82 */ /* 0x000fe20008000000 */
[C---:B------:R-:W-:Y:S01]  /*10d0*/  VIADD R9, R5.reuse, 0x19 ;  /* 0x0000001905097836 */ /* 0x040fe20000000000 */
[----:B------:R-:W-:Y:S01]  /*10e0*/  UMOV UR14, UR8 ;  /* 0x00000008000e7c82 */ /* 0x000fe20008000000 */
[C---:B------:R-:W-:Y:S01]  /*10f0*/  VIADD R11, R5.reuse, 0x10 ;  /* 0x00000010050b7836 */ /* 0x040fe20000000000 */
[----:B------:R-:W-:Y:S01]  /*1100*/  QGMMA.64x64x32.F32.E4M3.E4M3 R24, gdesc[UR12], RZ, !UPT, gsb0 ;  /* 0x00e000000c1879f3 */ /* 0x000fe2000c0008ff */
[----:B------:R-:W-:Y:S01]  /*1110*/  VIADD R13, R5, 0x11 ;  /* 0x00000011050d7836 */ /* 0x000fe20000000000 */
[----:B------:R-:W-:Y:S01]  /*1120*/  P2R R8, PR, RZ, 0x1 ;  /* 0x00000001ff087803 */ /* 0x000fe20000000000 */
[----:B------:R-:W-:Y:S01]  /*1130*/  ULDC UR6, c[0x0][0x604] ;  /* 0x0001810000067ab9 */ /* 0x000fe20000000800 */
[C---:B------:R-:W-:Y:S01]  /*1140*/  ISETP.GE.AND P1, PT, R2.reuse, R11, PT ;  /* 0x0000000b0200720c */ /* 0x040fe20003f26270 */
[----:B------:R-:W-:Y:S01]  /*1150*/  USHF.L.U32 UR7, UR7, 0x3, URZ ;  /* 0x0000000307077899 */ /* 0x000fe2000800063f */
[----:B------:R-:W-:Y:S01]  /*1160*/  ISETP.GE.AND P4, PT, R2, R13, PT ;  /* 0x0000000d0200720c */ /* 0x000fe20003f86270 */
[----:B------:R-:W-:-:S02]  /*1170*/  IMAD.MOV.U32 R71, RZ, RZ, RZ ;  /* 0x000000ffff477224 */ /* 0x000fc400078e00ff */
[----:B------:R-:W-:-:S06]  /*1180*/  ULOP3.LUT UR7, UR7, 0x8, URZ, 0xc, !UPT ;  /* 0x0000000807077892 */ /* 0x000fcc000f8e0c3f */
[----:B------:R-:W-:Y:S01]  /*1190*/  IMAD.U32 R17, RZ, RZ, UR7 ;  /* 0x00000007ff117e24 */ /* 0x000fe2000f8e00ff */
[----:B------:R-:W-:Y:S02]  /*11a0*/  WARPGROUP.DEPBAR.LE gsb0, 0x0 ;  /* 0x00008000000079c5 */ /* 0x000fe40000010000 */
[----:B------:R-:W-:Y:S01]  /*11b0*/  FSEL R24, R24, -INF , P3 ;  /* 0xff80000018187808 */ /* 0x000fe20001800000 */
[----:B------:R1:W-:Y:S01]  /*11c0*/  SYNCS.ARRIVE.TRANS64.A1T0 RZ, [R17+UR9], RZ ;  /* 0x000000ff11ff79a7 */ /* 0x0003e20008100009 */
[----:B------:R-:W-:Y:S02]  /*11d0*/  FSEL R30, R30, -INF , P3 ;  /* 0xff8000001e1e7808 */ /* 0x000fe40001800000 */
[----:B------:R-:W-:Y:S02]  /*11e0*/  FSEL R25, R25, -INF , P2 ;  /* 0xff80000019197808 */ /* 0x000fe40001000000 */
[----:B------:R-:W-:Y:S02]  /*11f0*/  FSEL R31, R31, -INF , P2 ;  /* 0xff8000001f1f7808 */ /* 0x000fe40001000000 */
[C---:B------:R-:W-:Y:S01]  /*1200*/  ISETP.GE.AND P3, PT, R2.reuse, R3, PT ;  /* 0x000000030200720c */ /* 0x040fe20003f66270 */
[C---:B------:R-:W-:Y:S01]  /*1210*/  VIADD R3, R5.reuse, 0x20 ;  /* 0x0000002005037836 */ /* 0x040fe20000000000 */
[----:B------:R-:W-:Y:S01]  /*1220*/  ISETP.GE.AND P2, PT, R2, R9, PT ;  /* 0x000000090200720c */ /* 0x000fe20003f46270 */
[----:B------:R-:W-:Y:S01]  /*1230*/  VIADD R9, R5, 0x21 ;  /* 0x0000002105097836 */ /* 0x000fe20000000000 */
[----:B------:R-:W-:-:S02]  /*1240*/  FSEL R28, R28, -INF , P6 ;  /* 0xff8000001c1c7808 */ /* 0x000fc40003000000 */
[----:B------:R-:W-:Y:S02]  /*1250*/  FSEL R34, R34, -INF , P6 ;  /* 0xff80000022227808 */ /* 0x000fe40003000000 */
[----:B------:R-:W-:Y:S02]  /*1260*/  FSEL R29, R29, -INF , P5 ;  /* 0xff8000001d1d7808 */ /* 0x000fe40002800000 */
[----:B------:R-:W-:Y:S02]  /*1270*/  FSEL R35, R35, -INF , P5 ;  /* 0xff80000023237808 */ /* 0x000fe40002800000 */
[C---:B------:R-:W-:Y:S01]  /*1280*/  ISETP.GE.AND P6, PT, R2.reuse, R3, PT ;  /* 0x000000030200720c */ /* 0x040fe20003fc6270 */
[----:B------:R-:W-:Y:S01]  /*1290*/  VIADD R3, R5, 0x28 ;  /* 0x0000002805037836 */ /* 0x000fe20000000000 */
[----:B------:R-:W-:Y:S02]  /*12a0*/  ISETP.GE.AND P5, PT, R2, R9, PT ;  /* 0x000000090200720c */ /* 0x000fe40003fa6270 */
[----:B------:R-:W-:-:S02]  /*12b0*/  FMNMX R9, R24, R25, !PT ;  /* 0x0000001918097209 */ /* 0x000fc40007800000 */
[----:B------:R-:W-:Y:S02]  /*12c0*/  FSEL R32, R32, -INF , P1 ;  /* 0xff80000020207808 */ /* 0x000fe40000800000 */
[----:B------:R-:W-:Y:S02]  /*12d0*/  FSEL R38, R38, -INF , P1 ;  /* 0xff80000026267808 */ /* 0x000fe40000800000 */
[----:B------:R-:W-:Y:S02]  /*12e0*/  FMNMX R6, R28, R9, !PT ;  /* 0x000000091c067209 */ /* 0x000fe40007800000 */
[----:B------:R-:W-:Y:S01]  /*12f0*/  ISETP.GE.AND P1, PT, R2, R3, PT ;  /* 0x000000030200720c */ /* 0x000fe20003f26270 */
[----:B------:R-:W-:Y:S01]  /*1300*/  VIADD R3, R5, 0x29 ;  /* 0x0000002905037836 */ /* 0x000fe20000000000 */
[----:B------:R-:W-:Y:S02]  /*1310*/  FMNMX R9, R29, R6, !PT ;  /* 0x000000061d097209 */ /* 0x000fe40007800000 */
[----:B------:R-:W-:-:S02]  /*1320*/  FSEL R33, R33, -INF , P4 ;  /* 0xff80000021217808 */ /* 0x000fc40002000000 */
[----:B------:R-:W-:Y:S02]  /*1330*/  FSEL R39, R39, -INF , P4 ;  /* 0xff80000027277808 */ /* 0x000fe40002000000 */
[----:B------:R-:W-:Y:S01]  /*1340*/  ISETP.GE.AND P4, PT, R2, R3, PT ;  /* 0x000000030200720c */ /* 0x000fe20003f86270 */
[C---:B------:R-:W-:Y:S01]  /*1350*/  VIADD R3, R5.reuse, 0x38 ;  /* 0x0000003805037836 */ /* 0x040fe20000000000 */
[----:B------:R-:W-:Y:S01]  /*1360*/  FMNMX R6, R32, R9, !PT ;  /* 0x0000000920067209 */ /* 0x000fe20007800000 */
[----:B------:R-:W-:Y:S01]  /*1370*/  VIADD R9, R5, 0x30 ;  /* 0x0000003005097836 */ /* 0x000fe20000000000 */
[----:B------:R-:W-:Y:S02]  /*1380*/  FSEL R36, R36, -INF , P3 ;  /* 0xff80000024247808 */ /* 0x000fe40001800000 */
[----:B------:R-:W-:Y:S02]  /*1390*/  FSEL R42, R42, -INF , P3 ;  /* 0xff8000002a2a7808 */ /* 0x000fe40001800000 */
[----:B------:R-:W-:-:S02]  /*13a0*/  FMNMX R11, R33, R6, !PT ;  /* 0x00000006210b7209 */ /* 0x000fc40007800000 */
[----:B------:R-:W-:Y:S01]  /*13b0*/  ISETP.GE.AND P3, PT, R2, R3, PT ;  /* 0x000000030200720c */ /* 0x000fe20003f66270 */
[----:B------:R-:W-:Y:S01]  /*13c0*/  VIADD R3, R5, 0x39 ;  /* 0x0000003905037836 */ /* 0x000fe20000000000 */
[----:B------:R-:W-:Y:S02]  /*13d0*/  FSEL R37, R37, -INF , P2 ;  /* 0xff80000025257808 */ /* 0x000fe40001000000 */
[----:B------:R-:W-:Y:S02]  /*13e0*/  FMNMX R6, R36, R11, !PT ;  /* 0x0000000b24067209 */ /* 0x000fe40007800000 */
[----:B------:R-:W-:Y:S02]  /*13f0*/  FSEL R43, R43, -INF , P2 ;  /* 0xff8000002b2b7808 */ /* 0x000fe40001000000 */
[C---:B------:R-:W-:Y:S01]  /*1400*/  ISETP.GE.AND P2, PT, R2.reuse, R3, PT ;  /* 0x000000030200720c */ /* 0x040fe20003f46270 */
[----:B------:R-:W-:Y:S01]  /*1410*/  VIADD R3, R2, 0x8 ;  /* 0x0000000802037836 */ /* 0x000fe20000000000 */
[----:B------:R-:W-:-:S02]  /*1420*/  FSEL R40, R40, -INF , P6 ;  /* 0xff80000028287808 */ /* 0x000fc40003000000 */
[----:B------:R-:W-:Y:S02]  /*1430*/  FMNMX R11, R37, R6, !PT ;  /* 0x00000006250b7209 */ /* 0x000fe40007800000 */
[----:B------:R-:W-:Y:S02]  /*1440*/  FSEL R52, R52, -INF , P3 ;  /* 0xff80000034347808 */ /* 0x000fe40001800000 */
[----:B------:R-:W-:Y:S02]  /*1450*/  FSEL R41, R41, -INF , P5 ;  /* 0xff80000029297808 */ /* 0x000fe40002800000 */
[----:B------:R-:W-:Y:S02]  /*1460*/  FMNMX R6, R40, R11, !PT ;  /* 0x0000000b28067209 */ /* 0x000fe40007800000 */
[----:B------:R-:W-:Y:S02]  /*1470*/  ISETP.GE.AND P3, PT, R3, R5, PT ;  /* 0x000000050300720c */ /* 0x000fe40003f66270 */
[----:B------:R-:W-:-:S02]  /*1480*/  FSEL R53, R53, -INF , P2 ;  /* 0xff80000035357808 */ /* 0x000fc40001000000 */
[----:B------:R-:W-:Y:S02]  /*1490*/  FSEL R44, R44, -INF , P1 ;  /* 0xff8000002c2c7808 */ /* 0x000fe40000800000 */
[----:B------:R-:W-:Y:S02]  /*14a0*/  FMNMX R11, R41, R6, !PT ;  /* 0x00000006290b7209 */ /* 0x000fe40007800000 */
[----:B------:R-:W-:Y:S01]  /*14b0*/  ISETP.GE.AND P2, PT, R2, R9, PT ;  /* 0x000000090200720c */ /* 0x000fe20003f46270 */
[----:B------:R-:W-:Y:S01]  /*14c0*/  VIADD R9, R5, 0x31 ;  /* 0x0000003105097836 */ /* 0x000fe20000000000 */
[----:B------:R-:W-:Y:S02]  /*14d0*/  FSEL R26, R26, -INF , P3 ;  /* 0xff8000001a1a7808 */ /* 0x000fe40001800000 */
[----:B------:R-:W-:Y:S02]  /*14e0*/  ISETP.GT.AND P3, PT, R3, R5, PT ;  /* 0x000000050300720c */ /* 0x000fe40003f64270 */
[----:B------:R-:W-:-:S02]  /*14f0*/  FSEL R45, R45, -INF , P4 ;  /* 0xff8000002d2d7808 */ /* 0x000fc40002000000 */
[----:B------:R-:W-:Y:S02]  /*1500*/  FMNMX R6, R44, R11, !PT ;  /* 0x0000000b2c067209 */ /* 0x000fe40007800000 */
[----:B------:R-:W-:Y:S02]  /*1510*/  FSEL R27, R27, -INF , P3 ;  /* 0xff8000001b1b7808 */ /* 0x000fe40001800000 */
[----:B------:R-:W-:Y:S02]  /*1520*/  ISETP.GE.AND P3, PT, R2, R9, PT ;  /* 0x000000090200720c */ /* 0x000fe40003f66270 */
[----:B------:R-:W-:Y:S02]  /*1530*/  FSEL R48, R48, -INF , P2 ;  /* 0xff80000030307808 */ /* 0x000fe40001000000 */
[----:B------:R-:W-:Y:S02]  /*1540*/  FMNMX R9, R45, R6, !PT ;  /* 0x000000062d097209 */ /* 0x000fe40007800000 */
[----:B------:R-:W-:-:S02]  /*1550*/  FSEL R49, R49, -INF , P3 ;  /* 0xff80000031317808 */ /* 0x000fc40001800000 */
[----:B------:R-:W-:Y:S02]  /*1560*/  FMNMX R6, R48, R9, !PT ;  /* 0x0000000930067209 */ /* 0x000fe40007800000 */
[----:B------:R-:W-:Y:S02]  /*1570*/  FSEL R46, R46, -INF , P6 ;  /* 0xff8000002e2e7808 */ /* 0x000fe40003000000 */
[----:B------:R-:W-:Y:S02]  /*1580*/  FMNMX R9, R49, R6, !PT ;  /* 0x0000000631097209 */ /* 0x000fe40007800000 */
[----:B------:R-:W-:Y:S02]  /*1590*/  FSEL R47, R47, -INF , P5 ;  /* 0xff8000002f2f7808 */ /* 0x000fe40002800000 */
[----:B------:R-:W-:Y:S02]  /*15a0*/  FMNMX R6, R52, R9, !PT ;  /* 0x0000000934067209 */ /* 0x000fe40007800000 */
[----:B------:R-:W-:-:S02]  /*15b0*/  FSEL R50, R50, -INF , P1 ;  /* 0xff80000032327808 */ /* 0x000fc40000800000 */
[----:B------:R-:W-:Y:S02]  /*15c0*/  FMNMX R10, R53, R6, !PT ;  /* 0x00000006350a7209 */ /* 0x000fe40007800000 */
[----:B------:R-:W-:Y:S02]  /*15d0*/  FSEL R51, R51, -INF , P4 ;  /* 0xff80000033337808 */ /* 0x000fe40002000000 */
[----:B------:R-:W-:Y:S01]  /*15e0*/  FSEL R54, R54, -INF , P2 ;  /* 0xff80000036367808 */ /* 0x000fe20001000000 */
[----:B------:R-:W2:Y:S01]  /*15f0*/  SHFL.BFLY PT, R9, R10, 0x1, 0x1f ;  /* 0x0c201f000a097f89 */ /* 0x000ea200000e0000 */
[----:B------:R-:W-:Y:S02]  /*1600*/  FSEL R55, R55, -INF , P3 ;  /* 0xff80000037377808 */ /* 0x000fe40001800000 */
[----:B--2---:R-:W-:Y:S02]  /*1610*/  FMNMX R11, R10, R9, !PT ;  /* 0x000000090a0b7209 */ /* 0x004fe40007800000 */
[----:B------:R-:W-:-:S03]  /*1620*/  FMNMX R9, R26, R27, !PT ;  /* 0x0000001b1a097209 */ /* 0x000fc60007800000 */
[----:B------:R-:W2:Y:S02]  /*1630*/  SHFL.BFLY PT, R6, R11, 0x2, 0x1f ;  /* 0x0c401f000b067f89 */ /* 0x000ea400000e0000 */
[----:B--2---:R-:W-:-:S04]  /*1640*/  FMNMX R6, R11, R6, !PT ;  /* 0x000000060b067209 */ /* 0x004fc80007800000 */
[----:B------:R-:W-:-:S04]  /*1650*/  FSETP.NEU.AND P0, PT, R6, -INF , PT ;  /* 0xff8000000600780b */ /* 0x000fc80003f0d000 */
[----:B------:R-:W-:Y:S02]  /*1660*/  FSEL R12, R6, RZ, P0 ;  /* 0x000000ff060c7208 */ /* 0x000fe40000000000 */
[----:B------:R-:W-:Y:S02]  /*1670*/  ISETP.NE.AND P0, PT, R8, RZ, PT ;  /* 0x000000ff0800720c */ /* 0x000fe40003f05270 */
[----:B------:R-:W-:Y:S01]  /*1680*/  FMNMX R8, R30, R9, !PT ;  /* 0x000000091e087209 */ /* 0x000fe20007800000 */
[----:B------:R-:W-:-:S03]  /*1690*/  FMUL R12, R12, UR6 ;  /* 0x000000060c0c7c20 */ /* 0x000fc60008400000 */
[----:B------:R-:W-:Y:S01]  /*16a0*/  FMNMX R9, R31, R8, !PT ;  /* 0x000000081f097209 */ /* 0x000fe20007800000 */
[--C-:B------:R-:W-:Y:S01]  /*16b0*/  FFMA R24, R24, UR6, -R12.reuse ;  /* 0x0000000618187c23 */ /* 0x100fe2000800080c */
[--C-:B------:R-:W-:Y:S01]  /*16c0*/  FFMA R25, R25, UR6, -R12.reuse ;  /* 0x0000000619197c23 */ /* 0x100fe2000800080c */
[--C-:B------:R-:W-:Y:S01]  /*16d0*/  FFMA R28, R28, UR6, -R12.reuse ;  /* 0x000000061c1c7c23 */ /* 0x100fe2000800080c */
[----:B------:R-:W-:Y:S01]  /*16e0*/  FMNMX R8, R34, R9, !PT ;  /* 0x0000000922087209 */ /* 0x000fe20007800000 */
[--C-:B------:R-:W-:Y:S01]  /*16f0*/  FFMA R36, R36, UR6, -R12.reuse ;  /* 0x0000000624247c23 */ /* 0x100fe2000800080c */
[----:B------:R-:W-:Y:S01]  /*1700*/  FSETP.GEU.AND P5, PT, R24, -126, PT ;  /* 0xc2fc00001800780b */ /* 0x000fe20003fae000 */
        /* <DEDUP_REMOVED lines=12> */
[----:B------:R-:W-:Y:S01]  /*17d0*/  @!P5 FMUL R24, R24, 0.5 ;  /* 0x3f0000001818d820 */ /* 0x000fe20000400000 */
[----:B------:R-:W-:Y:S01]  /*17e0*/  FMNMX R8, R42, R9, !PT ;  /* 0x000000092a087209 */ /* 0x000fe20007800000 */
[--C-:B------:R-:W-:Y:S01]  /*17f0*/  FFMA R49, R49, UR6, -R12.reuse ;  /* 0x0000000631317c23 */ /* 0x100fe2000800080c */
[----:B------:R-:W-:Y:S01]  /*1800*/  FSETP.GEU.AND P6, PT, R29, -126, PT ;  /* 0xc2fc00001d00780b */ /* 0x000fe20003fce000 */
[----:B------:R-:W-:Y:S01]  /*1810*/  @!P1 FMUL R25, R25, 0.5 ;  /* 0x3f00000019199820 */ /* 0x000fe20000400000 */
[----:B------:R-:W-:Y:S01]  /*1820*/  FMNMX R9, R43, R8, !PT ;  /* 0x000000082b097209 */ /* 0x000fe20007800000 */
[----:B------:R-:W2:Y:S01]  /*1830*/  MUFU.EX2 R24, R24 ;  /* 0x0000001800187308 */ /* 0x000ea20000000800 */
[----:B------:R-:W-:Y:S01]  /*1840*/  FSETP.GEU.AND P3, PT, R33, -126, PT ;  /* 0xc2fc00002100780b */ /* 0x000fe20003f6e000 */
[----:B------:R-:W-:Y:S01]  /*1850*/  @!P2 FMUL R28, R28, 0.5 ;  /* 0x3f0000001c1ca820 */ /* 0x000fe20000400000 */
[----:B------:R-:W-:Y:S01]  /*1860*/  FMNMX R8, R46, R9, !PT ;  /* 0x000000092e087209 */ /* 0x000fe20007800000 */
[--C-:B------:R-:W-:Y:S01]  /*1870*/  FFMA R41, R41, UR6, -R12.reuse ;  /* 0x0000000629297c23 */ /* 0x100fe2000800080c */
[--C-:B------:R-:W-:Y:S01]  /*1880*/  FFMA R44, R44, UR6, -R12.reuse ;  /* 0x000000062c2c7c23 */ /* 0x100fe2000800080c */
[----:B------:R-:W-:Y:S01]  /*1890*/  @!P4 FMUL R32, R32, 0.5 ;  /* 0x3f0000002020c820 */ /* 0x000fe20000400000 */
[----:B------:R-:W-:Y:S01]  /*18a0*/  FMNMX R9, R47, R8, !PT ;  /* 0x000000082f097209 */ /* 0x000fe20007800000 */
[----:B------:R-:W3:Y:S01]  /*18b0*/  MUFU.EX2 R10, R25 ;  /* 0x00000019000a7308 */ /* 0x000ee20000000800 */
[--C-:B------:R-:W-:Y:S01]  /*18c0*/  FFMA R45, R45, UR6, -R12.reuse ;  /* 0x000000062d2d7c23 */ /* 0x100fe2000800080c */
[----:B------:R-:W-:Y:S01]  /*18d0*/  @!P6 FMUL R29, R29, 0.5 ;  /* 0x3f0000001d1de820 */ /* 0x000fe20000400000 */
[----:B------:R-:W-:Y:S01]  /*18e0*/  FMNMX R8, R50, R9, !PT ;  /* 0x0000000932087209 */ /* 0x000fe20007800000 */
[--C-:B------:R-:W-:Y:S01]  /*18f0*/  FFMA R52, R52, UR6, -R12.reuse ;  /* 0x0000000634347c23 */ /* 0x100fe2000800080c */
[----:B------:R-:W-:Y:S01]  /*1900*/  FFMA R12, R53, UR6, -R12 ;  /* 0x00000006350c7c23 */ /* 0x000fe2000800080c */
[----:B------:R-:W-:Y:S01]  /*1910*/  @!P3 FMUL R33, R33, 0.5 ;  /* 0x3f0000002121b820 */ /* 0x000fe20000400000 */
[----:B------:R-:W-:Y:S01]  /*1920*/  FMNMX R9, R51, R8, !PT ;  /* 0x0000000833097209 */ /* 0x000fe20007800000 */
[----:B------:R-:W4:Y:S01]  /*1930*/  MUFU.EX2 R28, R28 ;  /* 0x0000001c001c7308 */ /* 0x000f220000000800 */
[----:B--2---:R-:W-:Y:S01]  /*1940*/  @!P5 FMUL R24, R24, R24 ;  /* 0x000000181818d220 */ /* 0x004fe20000400000 */
[----:B------:R-:W-:-:S02]  /*1950*/  FSETP.GEU.AND P5, PT, R36, -126, PT ;  /* 0xc2fc00002400780b */ /* 0x000fc40003fae000 */
[----:B------:R-:W-:-:S04]  /*1960*/  FMNMX R8, R54, R9, !PT ;  /* 0x0000000936087209 */ /* 0x000fc80007800000 */
[----:B------:R-:W-:Y:S01]  /*1970*/  FMNMX R8, R55, R8, !PT ;  /* 0x0000000837087209 */ /* 0x000fe20007800000 */
[----:B---3--:R-:W-:Y:S01]  /*1980*/  @!P1 FMUL R10, R10, R10 ;  /* 0x0000000a0a0a9220 */ /* 0x008fe20000400000 */
[C---:B------:R-:W-:Y:S01]  /*1990*/  FSETP.GEU.AND P1, PT, R37.reuse, -126, PT ;  /* 0xc2fc00002500780b */ /* 0x040fe20003f2e000 */
[----:B------:R-:W2:Y:S02]  /*19a0*/  MUFU.EX2 R14, R29 ;  /* 0x0000001d000e7308 */ /* 0x000ea40000000800 */
[----:B------:R-:W3:Y:S02]  /*19b0*/  SHFL.BFLY PT, R9, R8, 0x1, 0x1f ;  /* 0x0c201f0008097f89 */ /* 0x000ee400000e0000 */
[----:B------:R-:W-:Y:S01]  /*19c0*/  @!P5 FMUL R36, R36, 0.5 ;  /* 0x3f0000002424d820 */ /* 0x000fe20000400000 */
[----:B----4-:R-:W-:Y:S01]  /*19d0*/  @!P2 FMUL R28, R28, R28 ;  /* 0x0000001c1c1ca220 */ /* 0x010fe20000400000 */
[----:B------:R-:W-:Y:S02]  /*19e0*/  FSETP.GEU.AND P2, PT, R40, -126, PT ;  /* 0xc2fc00002800780b */ /* 0x000fe40003f4e000 */
[----:B------:R-:W4:Y:S04]  /*19f0*/  MUFU.EX2 R32, R32 ;  /* 0x0000002000207308 */ /* 0x000f280000000800 */
[----:B------:R-:W-:-:S04]  /*1a00*/  @!P1 FMUL R37, R37, 0.5 ;  /* 0x3f00000025259820 */ /* 0x000fc80000400000 */
[----:B------:R-:W5:Y:S01]  /*1a10*/  MUFU.EX2 R36, R36 ;  /* 0x0000002400247308 */ /* 0x000f620000000800 */
[----:B--2---:R-:W-:Y:S01]  /*1a20*/  @!P6 FMUL R14, R14, R14 ;  /* 0x0000000e0e0ee220 */ /* 0x004fe20000400000 */
[----:B------:R-:W-:Y:S01]  /*1a30*/  FSETP.GEU.AND P6, PT, R41, -126, PT ;  /* 0xc2fc00002900780b */ /* 0x000fe20003fce000 */
[----:B------:R-:W-:-:S05]  /*1a40*/  @!P2 FMUL R40, R40, 0.5 ;  /* 0x3f0000002828a820 */ /* 0x000fca0000400000 */
[----:B------:R2:W1:Y:S01]  /*1a50*/  MUFU.EX2 R18, R37 ;  /* 0x0000002500127308 */ /* 0x0004620000000800 */
[----:B----4-:R-:W-:Y:S01]  /*1a60*/  @!P4 FMUL R32, R32, R32 ;  /* 0x000000202020c220 */ /* 0x010fe20000400000 */
[----:B---3--:R-:W-:Y:S02]  /*1a70*/  FMNMX R8, R8, R9, !PT ;  /* 0x0000000908087209 */ /* 0x008fe40007800000 */
[----:B------:R-:W-:-:S03]  /*1a80*/  FSETP.GEU.AND P4, PT, R44, -126, PT ;  /* 0xc2fc00002c00780b */ /* 0x000fc60003f8e000 */
[----:B------:R-:W3:Y:S01]  /*1a90*/  SHFL.BFLY PT, R9, R8, 0x2, 0x1f ;  /* 0x0c401f0008097f89 */ /* 0x000ee200000e0000 */
[----:B------:R4:W4:Y:S01]  /*1aa0*/  MUFU.EX2 R16, R33 ;  /* 0x0000002100107308 */ /* 0x0009220000000800 */
[----:B-----5:R-:W-:Y:S01]  /*1ab0*/  @!P5 FMUL R36, R36, R36 ;  /* 0x000000242424d220 */ /* 0x020fe20000400000 */
[----:B------:R-:W-:Y:S01]  /*1ac0*/  @!P6 FMUL R41, R41, 0.5 ;  /* 0x3f0000002929e820 */ /* 0x000fe20000400000 */
[----:B--2---:R-:W-:-:S05]  /*1ad0*/  F2FP.SATFINITE.E4M3.F32.PACK_AB_MERGE_C R37, R71, R14, RZ ;  /* 0x0000000e4725723e */ /* 0x004fca00048070ff */
[----:B------:R-:W2:Y:S01]  /*1ae0*/  MUFU.EX2 R40, R40 ;  /* 0x0000002800287308 */ /* 0x000ea20000000800 */
[----:B-1----:R-:W-:Y:S01]  /*1af0*/  @!P1 FMUL R18, R18, R18 ;  /* 0x0000001212129220 */ /* 0x002fe20000400000 */
[----:B------:R-:W-:Y:S01]  /*1b00*/  FSETP.GEU.AND P1, PT, R48, -126, PT ;  /* 0xc2fc00003000780b */ /* 0x000fe20003f2e000 */
[----:B------:R-:W-:Y:S01]  /*1b10*/  @!P4 FMUL R44, R44, 0.5 ;  /* 0x3f0000002c2cc820 */ /* 0x000fe20000400000 */
[C---:B----4-:R-:W-:Y:S02]  /*1b20*/  F2FP.SATFINITE.E4M3.F32.PACK_AB_MERGE_C R33, R71.reuse, R10, RZ ;  /* 0x0000000a4721723e */ /* 0x050fe400048070ff */
[----:B------:R-:W-:Y:S02]  /*1b30*/  F2FP.SATFINITE.E4M3.F32.PACK_AB_MERGE_C R56, R71, R18, RZ ;  /* 0x000000124738723e */ /* 0x000fe400048070ff */
[----:B------:R-:W1:Y:S01]  /*1b40*/  MUFU.EX2 R41, R41 ;  /* 0x0000002900297308 */ /* 0x000e620000000800 */
[----:B------:R-:W-:Y:S01]  /*1b50*/  @!P3 FMUL R16, R16, R16 ;  /* 0x000000101010b220 */ /* 0x000fe20000400000 */
[----:B------:R-:W-:-:S02]  /*1b60*/  FSETP.GEU.AND P3, PT, R45, -126, PT ;  /* 0xc2fc00002d00780b */ /* 0x000fc40003f6e000 */
[----:B------:R-:W-:Y:S02]  /*1b70*/  LOP3.LUT R56, R56, 0xffff, RZ, 0xc0, !PT ;  /* 0x0000ffff38387812 */ /* 0x000fe400078ec0ff */
[----:B------:R-:W-:Y:S01]  /*1b80*/  F2FP.SATFINITE.E4M3.F32.PACK_AB_MERGE_C R53, R71, R16, RZ ;  /* 0x000000104735723e */ /* 0x000fe200048070ff */
[----:B------:R-:W-:Y:S01]  /*1b90*/  @!P1 FMUL R48, R48, 0.5 ;  /* 0x3f00000030309820 */ /* 0x000fe20000400000 */
[----:B---3--:R-:W-:Y:S01]  /*1ba0*/  FMNMX R8, R8, R9, !PT ;  /* 0x0000000908087209 */ /* 0x008fe20007800000 */
[----:B------:R-:W3:Y:S01]  /*1bb0*/  MUFU.EX2 R44, R44 ;  /* 0x0000002c002c7308 */ /* 0x000ee20000000800 */
[----:B--2---:R-:W-:Y:S01]  /*1bc0*/  @!P2 FMUL R40, R40, R40 ;  /* 0x000000282828a220 */ /* 0x004fe20000400000 */
[----:B------:R-:W-:Y:S02]  /*1bd0*/  FSETP.GEU.AND P2, PT, R52, -126, PT ;  /* 0xc2fc00003400780b */ /* 0x000fe40003f4e000 */
[C---:B------:R-:W-:Y:S02]  /*1be0*/  FSETP.NEU.AND P5, PT, R8.reuse, -INF , PT ;  /* 0xff8000000800780b */ /* 0x040fe40003fad000 */
[----:B------:R-:W-:Y:S01]  /*1bf0*/  @!P3 FMUL R45, R45, 0.5 ;  /* 0x3f0000002d2db820 */ /* 0x000fe20000400000 */
[----:B------:R-:W-:Y:S01]  /*1c00*/  F2FP.SATFINITE.E4M3.F32.PACK_AB_MERGE_C R57, R71, R40, RZ ;  /* 0x000000284739723e */ /* 0x000fe200048070ff */
[----:B------:R-:W2:Y:S01]  /*1c10*/  MUFU.EX2 R48, R48 ;  /* 0x0000003000307308 */ /* 0x000ea20000000800 */
[----:B------:R-:W-:Y:S01]  /*1c20*/  FSEL R9, R8, RZ, P5 ;  /* 0x000000ff08097208 */ /* 0x000fe20002800000 */
[----:B-1----:R-:W-:Y:S01]  /*1c30*/  @!P6 FMUL R41, R41, R41 ;  /* 0x000000292929e220 */ /* 0x002fe20000400000 */
[----:B------:R-:W-:-:S02]  /*1c40*/  FSETP.GEU.AND P5, PT, R49, -126, PT ;  /* 0xc2fc00003100780b */ /* 0x000fc40003fae000 */
[----:B------:R-:W-:Y:S01]  /*1c50*/  FSETP.GEU.AND P6, PT, R12, -126, PT ;  /* 0xc2fc00000c00780b */ /* 0x000fe20003fce000 */
[----:B------:R-:W-:Y:S01]  /*1c60*/  FMUL R9, R9, UR6 ;  /* 0x0000000609097c20 */ /* 0x000fe20008400000 */
[----:B------:R-:W-:Y:S01]  /*1c70*/  @!P2 FMUL R52, R52, 0.5 ;  /* 0x3f0000003434a820 */ /* 0x000fe20000400000 */
[----:B------:R-:W1:Y:S01]  /*1c80*/  MUFU.EX2 R45, R45 ;  /* 0x0000002d002d7308 */ /* 0x000e620000000800 */
[----:B---3--:R-:W-:Y:S01]  /*1c90*/  @!P4 FMUL R44, R44, R44 ;  /* 0x0000002c2c2cc220 */ /* 0x008fe20000400000 */
[--C-:B------:R-:W-:Y:S01]  /*1ca0*/  FFMA R30, R30, UR6, -R9.reuse ;  /* 0x000000061e1e7c23 */ /* 0x100fe20008000809 */
[--C-:B------:R-:W-:Y:S01]  /*1cb0*/  FFMA R31, R31, UR6, -R9.reuse ;  /* 0x000000061f1f7c23 */ /* 0x100fe20008000809 */
[--C-:B------:R-:W-:Y:S01]  /*1cc0*/  FFMA R26, R26, UR6, -R9.reuse ;  /* 0x000000061a1a7c23 */ /* 0x100fe20008000809 */
[--C-:B------:R-:W-:Y:S01]  /*1cd0*/  FFMA R27, R27, UR6, -R9.reuse ;  /* 0x000000061b1b7c23 */ /* 0x100fe20008000809 */
[--C-:B------:R-:W-:Y:S01]  /*1ce0*/  FFMA R34, R34, UR6, -R9.reuse ;  /* 0x0000000622227c23 */ /* 0x100fe20008000809 */
[--C-:B------:R-:W-:Y:S01]  /*1cf0*/  FFMA R13, R42, UR6, -R9.reuse ;  /* 0x000000062a0d7c23 */ /* 0x100fe20008000809 */
[----:B------:R-:W-:Y:S01]  /*1d00*/  @!P5 FMUL R49, R49, 0.5 ;  /* 0x3f0000003131d820 */ /* 0x000fe20000400000 */
[----:B--2---:R-:W-:Y:S01]  /*1d10*/  @!P1 FMUL R48, R48, R48 ;  /* 0x0000003030309220 */ /* 0x004fe20000400000 */
[----:B------:R-:W-:Y:S01]  /*1d20*/  FSETP.GEU.AND P1, PT, R30, -126, PT ;  /* 0xc2fc00001e00780b */ /* 0x000fe20003f2e000 */
[----:B------:R-:W2:Y:S01]  /*1d30*/  MUFU.EX2 R52, R52 ;  /* 0x0000003400347308 */ /* 0x000ea20000000800 */
[----:B------:R-:W-:Y:S01]  /*1d40*/  FSETP.GEU.AND P4, PT, R26, -126, PT ;  /* 0xc2fc00001a00780b */ /* 0x000fe20003f8e000 */
[----:B------:R-:W-:Y:S01]  /*1d50*/  @!P6 FMUL R12, R12, 0.5 ;  /* 0x3f0000000c0ce820 */ /* 0x000fe20000400000 */
[--C-:B------:R-:W-:Y:S01]  /*1d60*/  FFMA R43, R43, UR6, -R9.reuse ;  /* 0x000000062b2b7c23 */ /* 0x100fe20008000809 */
[--C-:B------:R-:W-:Y:S01]  /*1d70*/  FFMA R35, R35, UR6, -R9.reuse ;  /* 0x0000000623237c23 */ /* 0x100fe20008000809 */
[--C-:B------:R-:W-:Y:S01]  /*1d80*/  FFMA R11, R38, UR6, -R9.reuse ;  /* 0x00000006260b7c23 */ /* 0x100fe20008000809 */
[----:B-1----:R-:W-:Y:S01]  /*1d90*/  @!P3 FMUL R45, R45, R45 ;  /* 0x0000002d2d2db220 */ /* 0x002fe20000400000 */
[----:B------:R-:W-:Y:S01]  /*1da0*/  FSETP.GEU.AND P3, PT, R27, -126, PT ;  /* 0xc2fc00001b00780b */ /* 0x000fe20003f6e000 */
[----:B------:R-:W1:Y:S01]  /*1db0*/  MUFU.EX2 R49, R49 ;  /* 0x0000003100317308 */ /* 0x000e620000000800 */
[--C-:B------:R-:W-:Y:S01]  /*1dc0*/  FFMA R39, R39, UR6, -R9.reuse ;  /* 0x0000000627277c23 */ /* 0x100fe20008000809 */
[--C-:B------:R-:W-:Y:S01]  /*1dd0*/  FFMA R15, R46, UR6, -R9.reuse ;  /* 0x000000062e0f7c23 */ /* 0x100fe20008000809 */
[--C-:B------:R-:W-:Y:S01]  /*1de0*/  FFMA R47, R47, UR6, -R9.reuse ;  /* 0x000000062f2f7c23 */ /* 0x100fe20008000809 */
[----:B------:R-:W-:Y:S01]  /*1df0*/  @!P1 FMUL R30, R30, 0.5 ;  /* 0x3f0000001e1e9820 */ /* 0x000fe20000400000 */
[--C-:B------:R-:W-:Y:S01]  /*1e00*/  FFMA R50, R50, UR6, -R9.reuse ;  /* 0x0000000632327c23 */ /* 0x100fe20008000809 */
[----:B------:R-:W-:Y:S01]  /*1e10*/  @!P4 FMUL R26, R26, 0.5 ;  /* 0x3f0000001a1ac820 */ /* 0x000fe20000400000 */
[--C-:B------:R-:W-:Y:S01]  /*1e20*/  FFMA R51, R51, UR6, -R9.reuse ;  /* 0x0000000633337c23 */ /* 0x100fe20008000809 */
[----:B------:R-:W3:Y:S01]  /*1e30*/  MUFU.EX2 R12, R12 ;  /* 0x0000000c000c7308 */ /* 0x000ee20000000800 */
[----:B--2---:R-:W-:Y:S01]  /*1e40*/  @!P2 FMUL R52, R52, R52 ;  /* 0x000000343434a220 */ /* 0x004fe20000400000 */
[----:B------:R-:W-:Y:S01]  /*1e50*/  FSETP.GEU.AND P2, PT, R34, -126, PT ;  /* 0xc2fc00002200780b */ /* 0x000fe20003f4e000 */
[--C-:B------:R-:W-:Y:S01]  /*1e60*/  FFMA R54, R54, UR6, -R9.reuse ;  /* 0x0000000636367c23 */ /* 0x100fe20008000809 */
[----:B------:R-:W-:Y:S01]  /*1e70*/  @!P3 FMUL R27, R27, 0.5 ;  /* 0x3f0000001b1bb820 */ /* 0x000fe20000400000 */
[----:B------:R-:W-:Y:S01]  /*1e80*/  FFMA R9, R55, UR6, -R9 ;  /* 0x0000000637097c23 */ /* 0x000fe20008000809 */
[----:B------:R-:W-:Y:S01]  /*1e90*/  FADD R19, R14, R45 ;  /* 0x0000002d0e137221 */ /* 0x000fe20000000000 */
[----:B------:R-:W-:Y:S01]  /*1ea0*/  F2FP.SATFINITE.E4M3.F32.PACK_AB_MERGE_C R59, R71, R45, RZ ;  /* 0x0000002d473b723e */ /* 0x000fe200048070ff */
[----:B------:R-:W2:Y:S01]  /*1eb0*/  MUFU.EX2 R30, R30 ;  /* 0x0000001e001e7308 */ /* 0x000ea20000000800 */
[----:B-1----:R-:W-:Y:S01]  /*1ec0*/  @!P5 FMUL R49, R49, R49 ;  /* 0x000000313131d220 */ /* 0x002fe20000400000 */
[----:B------:R-:W-:Y:S01]  /*1ed0*/  FSETP.GEU.AND P5, PT, R31, -126, PT ;  /* 0xc2fc00001f00780b */ /* 0x000fe20003fae000 */
[----:B------:R-:W-:Y:S01]  /*1ee0*/  FADD R21, R36, R52 ;  /* 0x0000003424157221 */ /* 0x000fe20000000000 */
[----:B------:R-:W-:Y:S01]  /*1ef0*/  FADD R17, R10, R41 ;  /* 0x000000290a117221 */ /* 0x000fe20000000000 */
[----:B------:R-:W-:Y:S01]  /*1f00*/  F2FP.SATFINITE.E4M3.F32.PACK_AB_MERGE_C R58, R71, R44, RZ ;  /* 0x0000002c473a723e */ /* 0x000fe200048070ff */
[----:B------:R-:W-:Y:S01]  /*1f10*/  FADD R10, R28, R44 ;  /* 0x0000002c1c0a7221 */ /* 0x000fe20000000000 */
[----:B------:R-:W-:Y:S01]  /*1f20*/  @!P2 FMUL R34, R34, 0.5 ;  /* 0x3f0000002222a820 */ /* 0x000fe20000400000 */
[----:B------:R-:W1:Y:S01]  /*1f30*/  MUFU.EX2 R26, R26 ;  /* 0x0000001a001a7308 */ /* 0x000e620000000800 */
[----:B---3--:R-:W-:Y:S01]  /*1f40*/  @!P6 FMUL R12, R12, R12 ;  /* 0x0000000c0c0ce220 */ /* 0x008fe20000400000 */
[----:B------:R-:W-:Y:S01]  /*1f50*/  FSETP.GEU.AND P6, PT, R35, -126, PT ;  /* 0xc2fc00002300780b */ /* 0x000fe20003fce000 */
[----:B------:R-:W-:Y:S01]  /*1f60*/  FADD R14, R32, R48 ;  /* 0x00000030200e7221 */ /* 0x000fe20000000000 */
[C---:B------:R-:W-:Y:S01]  /*1f70*/  F2FP.SATFINITE.E4M3.F32.PACK_AB_MERGE_C R52, R71.reuse, R52, RZ ;  /* 0x000000344734723e */ /* 0x040fe200048070ff */
[----:B------:R-:W-:Y:S01]  /*1f80*/  FADD R10, R10, R21 ;  /* 0x000000150a0a7221 */ /* 0x000fe20000000000 */
[----:B------:R-:W-:Y:S01]  /*1f90*/  F2FP.SATFINITE.E4M3.F32.PACK_AB_MERGE_C R60, R71, R48, RZ ;  /* 0x00000030473c723e */ /* 0x000fe200048070ff */
[----:B------:R-:W-:Y:S01]  /*1fa0*/  @!P5 FMUL R31, R31, 0.5 ;  /* 0x3f0000001f1fd820 */ /* 0x000fe20000400000 */
[----:B------:R-:W3:Y:S01]  /*1fb0*/  MUFU.EX2 R20, R27 ;  /* 0x0000001b00147308 */ /* 0x000ee20000000800 */
[----:B--2---:R-:W-:Y:S01]  /*1fc0*/  @!P1 FMUL R30, R30, R30 ;  /* 0x0000001e1e1e9220 */ /* 0x004fe20000400000 */
[----:B------:R-:W-:-:S02]  /*1fd0*/  FSETP.GEU.AND P1, PT, R13, -126, PT ;  /* 0xc2fc00000d00780b */ /* 0x000fc40003f2e000 */
[----:B------:R-:W-:Y:S02]  /*1fe0*/  F2FP.SATFINITE.E4M3.F32.PACK_AB_MERGE_C R55, R71, R36, RZ ;  /* 0x000000244737723e */ /* 0x000fe400048070ff */
[----:B------:R-:W-:Y:S01]  /*1ff0*/  LOP3.LUT R58, R58, 0xff, RZ, 0xc0, !PT ;  /* 0x000000ff3a3a7812 */ /* 0x000fe200078ec0ff */
[----:B------:R-:W-:Y:S01]  /*2000*/  @!P6 FMUL R35, R35, 0.5 ;  /* 0x3f0000002323e820 */ /* 0x000fe20000400000 */
[----:B------:R2:W4:Y:S01]  /*2010*/  MUFU.EX2 R22, R31 ;  /* 0x0000001f00167308 */ /* 0x0005220000000800 */
[----:B-1----:R-:W-:Y:S01]  /*2020*/  @!P4 FMUL R26, R26, R26 ;  /* 0x0000001a1a1ac220 */ /* 0x002fe20000400000 */
[----:B------:R-:W-:Y:S02]  /*2030*/  FSETP.GEU.AND P4, PT, R11, -126, PT ;  /* 0xc2fc00000b00780b */ /* 0x000fe40003f8e000 */
[----:B------:R-:W-:Y:S02]  /*2040*/  LOP3.LUT R59, R59, 0xffff, RZ, 0xc0, !PT ;  /* 0x0000ffff3b3b7812 */ /* 0x000fe400078ec0ff */
[----:B------:R-:W-:Y:S01]  /*2050*/  LOP3.LUT R52, R52, 0xff, RZ, 0xc0, !PT ;  /* 0x000000ff34347812 */ /* 0x000fe200078ec0ff */
[----:B------:R-:W-:Y:S01]  /*2060*/  @!P1 FMUL R13, R13, 0.5 ;  /* 0x3f0000000d0d9820 */ /* 0x000fe20000400000 */
[----:B------:R-:W1:Y:S01]  /*2070*/  MUFU.EX2 R34, R34 ;  /* 0x0000002200227308 */ /* 0x000e620000000800 */
[----:B---3--:R-:W-:Y:S01]  /*2080*/  @!P3 FMUL R20, R20, R20 ;  /* 0x000000141414b220 */ /* 0x008fe20000400000 */
[----:B------:R-:W-:-:S02]  /*2090*/  FSETP.GEU.AND P3, PT, R39, -126, PT ;  /* 0xc2fc00002700780b */ /* 0x000fc40003f6e000 */
[C---:B--2---:R-:W-:Y:S02]  /*20a0*/  F2FP.SATFINITE.E4M3.F32.PACK_AB_MERGE_C R31, R71.reuse, R24, RZ ;  /* 0x00000018471f723e */ /* 0x044fe400048070ff */
[----:B------:R-:W-:Y:S01]  /*20b0*/  F2FP.SATFINITE.E4M3.F32.PACK_AB_MERGE_C R41, R71, R41, RZ ;  /* 0x000000294729723e */ /* 0x000fe200048070ff */
[----:B------:R-:W-:Y:S01]  /*20c0*/  @!P4 FMUL R11, R11, 0.5 ;  /* 0x3f0000000b0bc820 */ /* 0x000fe20000400000 */
[----:B------:R-:W2:Y:S01]  /*20d0*/  MUFU.EX2 R13, R13 ;  /* 0x0000000d000d7308 */ /* 0x000ea20000000800 */
[----:B----4-:R-:W-:Y:S01]  /*20e0*/  @!P5 FMUL R22, R22, R22 ;  /* 0x000000161616d220 */ /* 0x010fe20000400000 */
[----:B------:R-:W-:Y:S02]  /*20f0*/  FSETP.GEU.AND P5, PT, R43, -126, PT ;  /* 0xc2fc00002b00780b */ /* 0x000fe40003fae000 */
[----:B------:R-:W-:Y:S02]  /*2100*/  LOP3.LUT R31, R31, 0xff, RZ, 0xc0, !PT ;  /* 0x000000ff1f1f7812 */ /* 0x000fe400078ec0ff */
[----:B------:R-:W-:Y:S01]  /*2110*/  F2FP.SATFINITE.E4M3.F32.PACK_AB_MERGE_C R36, R71, R22, RZ ;  /* 0x000000164724723e */ /* 0x000fe200048070ff */
[----:B------:R-:W-:Y:S01]  /*2120*/  @!P3 FMUL R39, R39, 0.5 ;  /* 0x3f0000002727b820 */ /* 0x000fe20000400000 */
[----:B------:R3:W4:Y:S01]  /*2130*/  MUFU.EX2 R38, R35 ;  /* 0x0000002300267308 */ /* 0x0007220000000800 */
[----:B-1----:R-:W-:Y:S01]  /*2140*/  @!P2 FMUL R34, R34, R34 ;  /* 0x000000222222a220 */ /* 0x002fe20000400000 */
[----:B------:R-:W-:-:S02]  /*2150*/  FSETP.GEU.AND P2, PT, R15, -126, PT ;  /* 0xc2fc00000f00780b */ /* 0x000fc40003f4e000 */
[----:B------:R-:W-:Y:S02]  /*2160*/  LOP3.LUT R55, R55, 0xff, RZ, 0xc0, !PT ;  /* 0x000000ff37377812 */ /* 0x000fe400078ec0ff */
[----:B------:R-:W-:Y:S01]  /*2170*/  PRMT R58, R59, 0x7604, R58 ;  /* 0x000076043b3a7816 */ /* 0x000fe2000000003a */
[----:B------:R-:W-:Y:S01]  /*2180*/  @!P5 FMUL R43, R43, 0.5 ;  /* 0x3f0000002b2bd820 */ /* 0x000fe20000400000 */
[----:B------:R1:W5:Y:S01]  /*2190*/  MUFU.EX2 R42, R11 ;  /* 0x0000000b002a7308 */ /* 0x0003620000000800 */
[----:B--2---:R-:W-:Y:S01]  /*21a0*/  @!P1 FMUL R13, R13, R13 ;  /* 0x0000000d0d0d9220 */ /* 0x004fe20000400000 */
[----:B------:R-:W-:Y:S02]  /*21b0*/  FSETP.GEU.AND P1, PT, R54, -126, PT ;  /* 0xc2fc00003600780b */ /* 0x000fe40003f2e000 */
[C---:B---3--:R-:W-:Y:S02]  /*21c0*/  F2FP.SATFINITE.E4M3.F32.PACK_AB_MERGE_C R35, R71.reuse, R28, RZ ;  /* 0x0000001c4723723e */ /* 0x048fe400048070ff */
[----:B------:R-:W-:Y:S01]  /*21d0*/  F2FP.SATFINITE.E4M3.F32.PACK_AB_MERGE_C R45, R71, R13, RZ ;  /* 0x0000000d472d723e */ /* 0x000fe200048070ff */
[----:B------:R-:W-:Y:S01]  /*21e0*/  @!P2 FMUL R15, R15, 0.5 ;  /* 0x3f0000000f0fa820 */ /* 0x000fe20000400000 */
[----:B------:R-:W2:Y:S01]  /*21f0*/  MUFU.EX2 R43, R43 ;  /* 0x0000002b002b7308 */ /* 0x000ea20000000800 */
[----:B----4-:R-:W-:Y:S01]  /*2200*/  @!P6 FMUL R38, R38, R38 ;  /* 0x000000262626e220 */ /* 0x010fe20000400000 */
[----:B------:R-:W-:Y:S01]  /*2210*/  FSETP.GEU.AND P6, PT, R47, -126, PT ;  /* 0xc2fc00002f00780b */ /* 0x000fe20003fce000 */
[----:B------:R-:W-:Y:S01]  /*2220*/  IMAD.U32 R45, R45, 0x10000, RZ ;  /* 0x000100002d2d7824 */ /* 0x000fe200078e00ff */
[C---:B-1----:R-:W-:Y:S01]  /*2230*/  LOP3.LUT R11, R0.reuse, 0x3, RZ, 0xc0, !PT ;  /* 0x00000003000b7812 */ /* 0x042fe200078ec0ff */
[----:B------:R-:W-:Y:S01]  /*2240*/  IMAD.SHL.U32 R0, R0, 0x4, RZ ;  /* 0x0000000400007824 */ /* 0x000fe200078e00ff */
[----:B------:R-:W-:Y:S01]  /*2250*/  F2FP.SATFINITE.E4M3.F32.PACK_AB_MERGE_C R28, R71, R26, RZ ;  /* 0x0000001a471c723e */ /* 0x000fe200048070ff */
[----:B------:R-:W-:Y:S01]  /*2260*/  @!P1 FMUL R54, R54, 0.5 ;  /* 0x3f00000036369820 */ /* 0x000fe20000400000 */
[----:B------:R1:W3:Y:S01]  /*2270*/  MUFU.EX2 R46, R39 ;  /* 0x00000027002e7308 */ /* 0x0002e20000000800 */
[----:B-----5:R-:W-:Y:S01]  /*2280*/  @!P4 FMUL R42, R42, R42 ;  /* 0x0000002a2a2ac220 */ /* 0x020fe20000400000 */
[----:B------:R-:W-:Y:S01]  /*2290*/  FSETP.GEU.AND P4, PT, R50, -126, PT ;  /* 0xc2fc00003200780b */ /* 0x000fe20003f8e000 */
[----:B------:R-:W-:Y:S01]  /*22a0*/  VIADD R11, R11, 0xffffffff ;  /* 0xffffffff0b0b7836 */ /* 0x000fe20000000000 */
[----:B------:R-:W-:-:S02]  /*22b0*/  LOP3.LUT R35, R35, 0xff, RZ, 0xc0, !PT ;  /* 0x000000ff23237812 */ /* 0x000fc400078ec0ff */
[----:B------:R-:W-:Y:S01]  /*22c0*/  LOP3.LUT R36, R36, 0xffff, RZ, 0xc0, !PT ;  /* 0x0000ffff24247812 */ /* 0x000fe200078ec0ff */
[----:B------:R-:W-:Y:S01]  /*22d0*/  @!P6 FMUL R47, R47, 0.5 ;  /* 0x3f0000002f2fe820 */ /* 0x000fe20000400000 */
[----:B------:R-:W4:Y:S01]  /*22e0*/  MUFU.EX2 R15, R15 ;  /* 0x0000000f000f7308 */ /* 0x000f220000000800 */
[----:B--2---:R-:W-:Y:S01]  /*22f0*/  @!P5 FMUL R43, R43, R43 ;  /* 0x0000002b2b2bd220 */ /* 0x004fe20000400000 */
[----:B------:R-:W-:Y:S01]  /*2300*/  FSETP.GEU.AND P5, PT, R9, -126, PT ;  /* 0xc2fc00000900780b */ /* 0x000fe20003fae000 */
[----:B------:R-:W-:Y:S01]  /*2310*/  IMAD.SHL.U32 R36, R36, 0x1000000, RZ ;  /* 0x0100000024247824 */ /* 0x000fe200078e00ff */
[C---:B-1----:R-:W-:Y:S01]  /*2320*/  F2FP.SATFINITE.E4M3.F32.PACK_AB_MERGE_C R39, R71.reuse, R32, RZ ;  /* 0x000000204727723e */ /* 0x042fe200048070ff */
[----:B------:R-:W-:Y:S01]  /*2330*/  FADD R23, R20, R43 ;  /* 0x0000002b14177221 */ /* 0x000fe20000000000 */
[----:B------:R-:W-:Y:S01]  /*2340*/  F2FP.SATFINITE.E4M3.F32.PACK_AB_MERGE_C R32, R71, R20, RZ ;  /* 0x000000144720723e */ /* 0x000fe200048070ff */
[----:B------:R-:W-:Y:S01]  /*2350*/  @!P4 FMUL R50, R50, 0.5 ;  /* 0x3f0000003232c820 */ /* 0x000fe20000400000 */
[----:B------:R-:W1:Y:S01]  /*2360*/  MUFU.EX2 R54, R54 ;  /* 0x0000003600367308 */ /* 0x000e620000000800 */
[----:B---3--:R-:W-:Y:S01]  /*2370*/  @!P3 FMUL R46, R46, R46 ;  /* 0x0000002e2e2eb220 */ /* 0x008fe20000400000 */
[----:B------:R-:W-:-:S02]  /*2380*/  FSETP.GEU.AND P3, PT, R51, -126, PT ;  /* 0xc2fc00003300780b */ /* 0x000fc40003f6e000 */
[----:B------:R-:W-:Y:S02]  /*2390*/  F2FP.SATFINITE.E4M3.F32.PACK_AB_MERGE_C R43, R71, R43, RZ ;  /* 0x0000002b472b723e */ /* 0x000fe400048070ff */
[----:B------:R-:W-:Y:S01]  /*23a0*/  LOP3.LUT R57, R57, 0xff, RZ, 0xc0, !PT ;  /* 0x000000ff39397812 */ /* 0x000fe200078ec0ff */
[----:B------:R-:W-:Y:S01]  /*23b0*/  @!P5 FMUL R9, R9, 0.5 ;  /* 0x3f0000000909d820 */ /* 0x000fe20000400000 */
[----:B------:R-:W2:Y:S01]  /*23c0*/  MUFU.EX2 R47, R47 ;  /* 0x0000002f002f7308 */ /* 0x000ea20000000800 */
[----:B----4-:R-:W-:Y:S01]  /*23d0*/  @!P2 FMUL R15, R15, R15 ;  /* 0x0000000f0f0fa220 */ /* 0x010fe20000400000 */
[----:B------:R-:W-:Y:S01]  /*23e0*/  ISETP.GT.U32.AND P2, PT, R11, 0x1, PT ;  /* 0x000000010b00780c */ /* 0x000fe20003f44070 */
[----:B------:R-:W-:Y:S01]  /*23f0*/  FADD R11, R24, R40 ;  /* 0x00000028180b7221 */ /* 0x000fe20000000000 */
[----:B------:R-:W-:Y:S01]  /*2400*/  FADD R24, R16, R49 ;  /* 0x0000003110187221 */ /* 0x000fe20000000000 */
[----:B------:R-:W-:Y:S01]  /*2410*/  FADD R16, R18, R12 ;  /* 0x0000000c12107221 */ /* 0x000fe20000000000 */
[----:B------:R-:W-:Y:S01]  /*2420*/  FADD R18, R26, R13 ;  /* 0x0000000d1a127221 */ /* 0x000fe20000000000 */
[----:B------:R-:W-:Y:S01]  /*2430*/  @!P3 FMUL R51, R51, 0.5 ;  /* 0x3f0000003333b820 */ /* 0x000fe20000400000 */
[----:B------:R-:W3:Y:S01]  /*2440*/  MUFU.EX2 R9, R9 ;  /* 0x0000000900097308 */ /* 0x000ee20000000800 */
[----:B-1----:R-:W-:Y:S01]  /*2450*/  @!P1 FMUL R54, R54, R54 ;  /* 0x0000003636369220 */ /* 0x002fe20000400000 */
[C---:B------:R-:W-:Y:S01]  /*2460*/  F2FP.SATFINITE.E4M3.F32.PACK_AB_MERGE_C R13, R71.reuse, R12, RZ ;  /* 0x0000000c470d723e */ /* 0x040fe200048070ff */
[----:B------:R-:W-:Y:S01]  /*2470*/  FADD R20, R30, R15 ;  /* 0x0000000f1e147221 */ /* 0x000fe20000000000 */
[----:B------:R-:W-:Y:S01]  /*2480*/  F2FP.SATFINITE.E4M3.F32.PACK_AB_MERGE_C R48, R71, R15, RZ ;  /* 0x0000000f4730723e */ /* 0x000fe200048070ff */
[----:B------:R-:W-:Y:S01]  /*2490*/  FADD R29, R42, R54 ;  /* 0x000000362a1d7221 */ /* 0x000fe20000000000 */
[----:B------:R-:W-:Y:S01]  /*24a0*/  LOP3.LUT R12, R33, 0xffff, RZ, 0xc0, !PT ;  /* 0x0000ffff210c7812 */ /* 0x000fe200078ec0ff */
[----:B------:R-:W-:Y:S01]  /*24b0*/  FADD R11, R11, R14 ;  /* 0x0000000e0b0b7221 */ /* 0x000fe20000000000 */
[----:B------:R-:W1:Y:S01]  /*24c0*/  MUFU.EX2 R50, R50 ;  /* 0x0000003200327308 */ /* 0x000e620000000800 */
[----:B--2---:R-:W-:Y:S01]  /*24d0*/  @!P6 FMUL R47, R47, R47 ;  /* 0x0000002f2f2fe220 */ /* 0x004fe20000400000 */
[----:B------:R-:W-:Y:S01]  /*24e0*/  F2FP.SATFINITE.E4M3.F32.PACK_AB_MERGE_C R30, R71, R30, RZ ;  /* 0x0000001e471e723e */ /* 0x000fe200048070ff */
[----:B------:R-:W-:Y:S01]  /*24f0*/  FADD R11, R11, R10 ;  /* 0x0000000a0b0b7221 */ /* 0x000fe20000000000 */
[----:B------:R-:W-:Y:S01]  /*2500*/  F2FP.SATFINITE.E4M3.F32.PACK_AB_MERGE_C R42, R71, R42, RZ ;  /* 0x0000002a472a723e */ /* 0x000fe200048070ff */
[----:B------:R-:W-:Y:S01]  /*2510*/  FADD R25, R22, R47 ;  /* 0x0000002f16197221 */ /* 0x000fe20000000000 */
[----:B------:R-:W-:Y:S01]  /*2520*/  LOP3.LUT R13, R13, 0xffff, RZ, 0xc0, !PT ;  /* 0x0000ffff0d0d7812 */ /* 0x000fe200078ec0ff */
[----:B------:R-:W-:Y:S01]  /*2530*/  IMAD.MOV.U32 R10, RZ, RZ, 0x3276 ;  /* 0x00003276ff0a7424 */ /* 0x000fe200078e00ff */
[----:B------:R-:W2:Y:S01]  /*2540*/  MUFU.EX2 R51, R51 ;  /* 0x0000003300337308 */ /* 0x000ea20000000800 */
[----:B---3--:R-:W-:Y:S01]  /*2550*/  @!P5 FMUL R9, R9, R9 ;  /* 0x000000090909d220 */ /* 0x008fe20000400000 */
[C---:B------:R-:W-:Y:S01]  /*2560*/  F2FP.SATFINITE.E4M3.F32.PACK_AB_MERGE_C R49, R71.reuse, R49, RZ ;  /* 0x000000314731723e */ /* 0x040fe200048070ff */
[----:B------:R-:W-:Y:S01]  /*2570*/  IMAD.U32 R42, R42, 0x10000, RZ ;  /* 0x000100002a2a7824 */ /* 0x000fe200078e00ff */
[----:B------:R-:W-:Y:S01]  /*2580*/  PRMT R12, R12, 0x7604, R31 ;  /* 0x000076040c0c7816 */ /* 0x000fe2000000001f */
[----:B------:R-:W-:Y:S01]  /*2590*/  FADD R26, R46, R9 ;  /* 0x000000092e1a7221 */ /* 0x000fe20000000000 */
[----:B------:R-:W-:Y:S01]  /*25a0*/  F2FP.SATFINITE.E4M3.F32.PACK_AB_MERGE_C R46, R71, R46, RZ ;  /* 0x0000002e472e723e */ /* 0x000fe200048070ff */
[----:B------:R-:W-:Y:S01]  /*25b0*/  IMAD.U32 R31, R48, 0x10000, RZ ;  /* 0x00010000301f7824 */ /* 0x000fe200078e00ff */
[----:B------:R-:W-:Y:S01]  /*25c0*/  LOP3.LUT R14, R37, 0xffff, RZ, 0xc0, !PT ;  /* 0x0000ffff250e7812 */ /* 0x000fe200078ec0ff */
[----:B-1----:R-:W-:Y:S01]  /*25d0*/  @!P4 FMUL R50, R50, R50 ;  /* 0x000000323232c220 */ /* 0x002fe20000400000 */
[----:B------:R-:W-:Y:S01]  /*25e0*/  F2FP.SATFINITE.E4M3.F32.PACK_AB_MERGE_C R40, R71, R34, RZ ;  /* 0x000000224728723e */ /* 0x000fe200048070ff */
[----:B------:R-:W-:Y:S01]  /*25f0*/  FADD R17, R17, R24 ;  /* 0x0000001811117221 */ /* 0x000fe20000000000 */
[C---:B------:R-:W-:Y:S01]  /*2600*/  F2FP.SATFINITE.E4M3.F32.PACK_AB_MERGE_C R47, R71.reuse, R47, RZ ;  /* 0x0000002f472f723e */ /* 0x040fe200048070ff */
[----:B------:R-:W-:Y:S01]  /*2610*/  FADD R27, R34, R50 ;  /* 0x00000032221b7221 */ /* 0x000fe20000000000 */
[C---:B------:R-:W-:Y:S01]  /*2620*/  F2FP.SATFINITE.E4M3.F32.PACK_AB_MERGE_C R50, R71.reuse, R50, RZ ;  /* 0x000000324732723e */ /* 0x040fe200048070ff */
[----:B------:R-:W-:Y:S01]  /*2630*/  IMAD.U32 R15, R40, 0x10000, RZ ;  /* 0x00010000280f7824 */ /* 0x000fe200078e00ff */
[----:B------:R-:W-:Y:S01]  /*2640*/  F2FP.SATFINITE.E4M3.F32.PACK_AB_MERGE_C R54, R71, R54, RZ ;  /* 0x000000364736723e */ /* 0x000fe200048070ff */
[----:B--2---:R-:W-:Y:S01]  /*2650*/  @!P3 FMUL R51, R51, R51 ;  /* 0x000000333333b220 */ /* 0x004fe20000400000 */
[----:B------:R-:W-:Y:S01]  /*2660*/  PRMT R52, R13, 0x7604, R52 ;  /* 0x000076040d347816 */ /* 0x000fe20000000034 */
[----:B------:R-:W-:Y:S01]  /*2670*/  IMAD.U32 R13, R30, 0x10000, RZ ;  /* 0x000100001e0d7824 */ /* 0x000fe200078e00ff */
[----:B------:R-:W-:Y:S01]  /*2680*/  LOP3.LUT R46, R46, 0xffff, RZ, 0xc0, !PT ;  /* 0x0000ffff2e2e7812 */ /* 0x000fe200078ec0ff */
[----:B------:R-:W-:Y:S01]  /*2690*/  FADD R22, R38, R51 ;  /* 0x0000003326167221 */ /* 0x000fe20000000000 */
[C---:B------:R-:W-:Y:S01]  /*26a0*/  F2FP.SATFINITE.E4M3.F32.PACK_AB_MERGE_C R38, R71.reuse, R38, RZ ;  /* 0x000000264726723e */ /* 0x040fe200048070ff */
[----:B------:R-:W-:Y:S01]  /*26b0*/  IMAD.U32 R50, R50, 0x10000, RZ ;  /* 0x0001000032327824 */ /* 0x000fe200078e00ff */
[C---:B------:R-:W-:Y:S01]  /*26c0*/  F2FP.SATFINITE.E4M3.F32.PACK_AB_MERGE_C R51, R71.reuse, R51, RZ ;  /* 0x000000334733723e */ /* 0x040fe200048070ff */
[----:B------:R-:W-:Y:S01]  /*26d0*/  IMAD.U32 R33, R54, 0x10000, RZ ;  /* 0x0001000036217824 */ /* 0x000fe200078e00ff */
[----:B------:R-:W-:Y:S01]  /*26e0*/  F2FP.SATFINITE.E4M3.F32.PACK_AB_MERGE_C R71, R71, R9, RZ ;  /* 0x000000094747723e */ /* 0x000fe200048070ff */
[----:B------:R-:W-:Y:S01]  /*26f0*/  IMAD.U32 R9, R28, 0x10000, RZ ;  /* 0x000100001c097824 */ /* 0x000fe200078e00ff */
[----:B------:R-:W-:Y:S01]  /*2700*/  LOP3.LUT R44, R41, 0xffff, RZ, 0xc0, !PT ;  /* 0x0000ffff292c7812 */ /* 0x000fe200078ec0ff */
[----:B------:R-:W-:Y:S01]  /*2710*/  FADD R16, R19, R16 ;  /* 0x0000001013107221 */ /* 0x000fe20000000000 */
[----:B------:R-:W-:Y:S01]  /*2720*/  PRMT R14, R14, 0x7604, R35 ;  /* 0x000076040e0e7816 */ /* 0x000fe20000000023 */
[----:B------:R-:W-:Y:S01]  /*2730*/  FADD R18, R18, R27 ;  /* 0x0000001b12127221 */ /* 0x000fe20000000000 */
[----:B------:R-:W-:Y:S01]  /*2740*/  PRMT R55, R56, 0x7604, R55 ;  /* 0x0000760438377816 */ /* 0x000fe20000000037 */
[----:B------:R-:W-:Y:S01]  /*2750*/  FADD R29, R20, R29 ;  /* 0x0000001d141d7221 */ /* 0x000fe20000000000 */
[----:B------:R-:W-:Y:S01]  /*2760*/  LOP3.LUT R60, R60, 0xff, RZ, 0xc0, !PT ;  /* 0x000000ff3c3c7812 */ /* 0x000fe200078ec0ff */
[----:B------:R-:W-:Y:S01]  /*2770*/  FADD R22, R23, R22 ;  /* 0x0000001617167221 */ /* 0x000fe20000000000 */
[----:B------:R-:W-:Y:S01]  /*2780*/  LOP3.LUT R49, R49, 0xffff, RZ, 0xc0, !PT ;  /* 0x0000ffff31317812 */ /* 0x000fe200078ec0ff */
[----:B------:R-:W-:Y:S01]  /*2790*/  FADD R25, R25, R26 ;  /* 0x0000001a19197221 */ /* 0x000fe20000000000 */
[----:B------:R-:W-:Y:S01]  /*27a0*/  LOP3.LUT R39, R39, 0xff, RZ, 0xc0, !PT ;  /* 0x000000ff27277812 */ /* 0x000fe200078ec0ff */
[----:B------:R-:W-:Y:S01]  /*27b0*/  FADD R16, R17, R16 ;  /* 0x0000001011107221 */ /* 0x000fe20000000000 */
[----:B------:R-:W-:Y:S01]  /*27c0*/  LOP3.LUT R34, R53, 0xffff, RZ, 0xc0, !PT ;  /* 0x0000ffff35227812 */ /* 0x000fe200078ec0ff */
[----:B------:R-:W-:Y:S01]  /*27d0*/  FADD R18, R18, R29 ;  /* 0x0000001d12127221 */ /* 0x000fe20000000000 */
[----:B------:R-:W-:Y:S01]  /*27e0*/  LOP3.LUT R58, R58, 0xff0000, R31, 0xf8, !PT ;  /* 0x00ff00003a3a7812 */ /* 0x000fe200078ef81f */
[----:B------:R-:W-:Y:S01]  /*27f0*/  IMAD.SHL.U32 R31, R46, 0x1000000, RZ ;  /* 0x010000002e1f7824 */ /* 0x000fe200078e00ff */
[----:B------:R-:W-:Y:S01]  /*2800*/  LOP3.LUT R43, R43, 0xffff, RZ, 0xc0, !PT ;  /* 0x0000ffff2b2b7812 */ /* 0x000fe200078ec0ff */
[----:B------:R-:W-:Y:S01]  /*2810*/  FADD R25, R22, R25 ;  /* 0x0000001916197221 */ /* 0x000fe20000000000 */
[----:B------:R-:W-:Y:S01]  /*2820*/  LOP3.LUT R47, R47, 0xffff, RZ, 0xc0, !PT ;  /* 0x0000ffff2f2f7812 */ /* 0x000fe200078ec0ff */
[----:B------:R-:W-:Y:S01]  /*2830*/  FADD R11, R11, R16 ;  /* 0x000000100b0b7221 */ /* 0x000fe20000000000 */
[----:B------:R-:W-:Y:S01]  /*2840*/  LOP3.LUT R51, R51, 0xffff, RZ, 0xc0, !PT ;  /* 0x0000ffff33337812 */ /* 0x000fe200078ec0ff */
[----:B------:R-:W-:Y:S01]  /*2850*/  IMAD.SHL.U32 R43, R43, 0x1000000, RZ ;  /* 0x010000002b2b7824 */ /* 0x000fe200078e00ff */
[----:B------:R-:W-:Y:S01]  /*2860*/  LOP3.LUT R71, R71, 0xffff, RZ, 0xc0, !PT ;  /* 0x0000ffff47477812 */ /* 0x000fe200078ec0ff */
[----:B------:R-:W-:Y:S01]  /*2870*/  IMAD.SHL.U32 R47, R47, 0x1000000, RZ ;  /* 0x010000002f2f7824 */ /* 0x000fe200078e00ff */
[----:B------:R-:W-:-:S02]  /*2880*/  LOP3.LUT R32, R32, 0xffff, RZ, 0xc0, !PT ;  /* 0x0000ffff20207812 */ /* 0x000fc400078ec0ff */
[----:B------:R-:W-:Y:S02]  /*2890*/  LOP3.LUT R38, R38, 0xffff, RZ, 0xc0, !PT ;  /* 0x0000ffff26267812 */ /* 0x000fe400078ec0ff */
[----:B------:R-:W-:Y:S01]  /*28a0*/  PRMT R44, R44, 0x7604, R57 ;  /* 0x000076042c2c7816 */ /* 0x000fe20000000039 */
[----:B------:R-:W-:Y:S01]  /*28b0*/  IMAD.SHL.U32 R32, R32, 0x1000000, RZ ;  /* 0x0100000020207824 */ /* 0x000fe200078e00ff */
[----:B------:R-:W-:Y:S01]  /*28c0*/  PRMT R49, R49, 0x7604, R60 ;  /* 0x0000760431317816 */ /* 0x000fe2000000003c */
[----:B------:R-:W-:Y:S01]  /*28d0*/  IMAD.SHL.U32 R38, R38, 0x1000000, RZ ;  /* 0x0100000026267824 */ /* 0x000fe200078e00ff */
[----:B------:R-:W-:Y:S01]  /*28e0*/  LOP3.LUT R13, R14, 0xff0000, R13, 0xf8, !PT ;  /* 0x00ff00000e0d7812 */ /* 0x000fe200078ef80d */
[----:B------:R-:W-:Y:S01]  /*28f0*/  IMAD.SHL.U32 R14, R71, 0x1000000, RZ ;  /* 0x01000000470e7824 */ /* 0x000fe200078e00ff */
[----:B------:R-:W-:Y:S02]  /*2900*/  LOP3.LUT R42, R55, 0xff0000, R42, 0xf8, !PT ;  /* 0x00ff0000372a7812 */ /* 0x000fe400078ef82a */
[----:B------:R-:W-:-:S02]  /*2910*/  PRMT R34, R34, 0x7604, R39 ;  /* 0x0000760422227816 */ /* 0x000fc40000000027 */
[----:B------:R-:W-:Y:S01]  /*2920*/  LOP3.LUT R9, R12, 0xff0000, R9, 0xf8, !PT ;  /* 0x00ff00000c097812 */ /* 0x000fe200078ef809 */
[----:B------:R-:W-:Y:S01]  /*2930*/  IMAD.SHL.U32 R12, R51, 0x1000000, RZ ;  /* 0x01000000330c7824 */ /* 0x000fe200078e00ff */
[----:B------:R-:W-:Y:S02]  /*2940*/  LOP3.LUT R44, R44, 0xff0000, R45, 0xf8, !PT ;  /* 0x00ff00002c2c7812 */ /* 0x000fe400078ef82d */
[----:B------:R-:W-:Y:S02]  /*2950*/  LOP3.LUT R49, R49, 0xff0000, R50, 0xf8, !PT ;  /* 0x00ff000031317812 */ /* 0x000fe400078ef832 */
[----:B------:R-:W-:Y:S02]  /*2960*/  LOP3.LUT R33, R52, 0xff0000, R33, 0xf8, !PT ;  /* 0x00ff000034217812 */ /* 0x000fe400078ef821 */
[----:B------:R-:W-:Y:S01]  /*2970*/  LOP3.LUT R36, R13, R36, RZ, 0xfc, !PT ;  /* 0x000000240d247212 */ /* 0x000fe200078efcff */
[----:B------:R-:W-:Y:S01]  /*2980*/  IMAD.MOV.U32 R13, RZ, RZ, 0x3021 ;  /* 0x00003021ff0d7424 */ /* 0x000fe200078e00ff */
[----:B------:R-:W-:Y:S01]  /*2990*/  LOP3.LUT R42, R42, R31, RZ, 0xfc, !PT ;  /* 0x0000001f2a2a7212 */ /* 0x000fe200078efcff */
[----:B------:R-:W-:Y:S01]  /*29a0*/  IMAD.MOV.U32 R31, RZ, RZ, 0x2130 ;  /* 0x00002130ff1f7424 */ /* 0x000fe200078e00ff */
[----:B------:R-:W-:-:S02]  /*29b0*/  LOP3.LUT R15, R34, 0xff0000, R15, 0xf8, !PT ;  /* 0x00ff0000220f7812 */ /* 0x000fc400078ef80f */
[----:B------:R-:W-:Y:S02]  /*29c0*/  LOP3.LUT R0, R0, 0xc, RZ, 0xc0, !PT ;  /* 0x0000000c00007812 */ /* 0x000fe400078ec0ff */
[----:B------:R-:W-:Y:S02]  /*29d0*/  LOP3.LUT R43, R44, R43, RZ, 0xfc, !PT ;  /* 0x0000002b2c2b7212 */ /* 0x000fe400078efcff */
[----:B------:R-:W-:Y:S02]  /*29e0*/  LOP3.LUT R58, R58, R47, RZ, 0xfc, !PT ;  /* 0x0000002f3a3a7212 */ /* 0x000fe400078efcff */
[----:B------:R-:W-:Y:S02]  /*29f0*/  LOP3.LUT R12, R49, R12, RZ, 0xfc, !PT ;  /* 0x0000000c310c7212 */ /* 0x000fe400078efcff */
[----:B------:R-:W-:Y:S02]  /*2a00*/  LOP3.LUT R33, R33, R14, RZ, 0xfc, !PT ;  /* 0x0000000e21217212 */ /* 0x000fe400078efcff */
[----:B------:R-:W-:-:S02]  /*2a10*/  LOP3.LUT R9, R9, R32, RZ, 0xfc, !PT ;  /* 0x0000002009097212 */ /* 0x000fc400078efcff */
[----:B------:R-:W-:Y:S02]  /*2a20*/  LOP3.LUT R15, R15, R38, RZ, 0xfc, !PT ;  /* 0x000000260f0f7212 */ /* 0x000fe400078efcff */
[-C--:B------:R-:W-:Y:S02]  /*2a30*/  SHF.R.U32.HI R13, RZ, R0.reuse, R13 ;  /* 0x00000000ff0d7219 */ /* 0x080fe4000001160d */
[----:B------:R-:W-:Y:S02]  /*2a40*/  SHF.R.U32.HI R14, RZ, R0, R31 ;  /* 0x00000000ff0e7219 */ /* 0x000fe4000001161f */
[----:B------:R-:W-:Y:S02]  /*2a50*/  SEL R32, R58, R43, P2 ;  /* 0x0000002b3a207207 */ /* 0x000fe40001000000 */
[----:B------:R-:W-:Y:S02]  /*2a60*/  SEL R34, R33, R12, P2 ;  /* 0x0000000c21227207 */ /* 0x000fe40001000000 */
[----:B------:R-:W-:-:S02]  /*2a70*/  SEL R28, R36, R9, P2 ;  /* 0x00000009241c7207 */ /* 0x000fc40001000000 */
[----:B------:R-:W-:Y:S02]  /*2a80*/  SEL R30, R42, R15, P2 ;  /* 0x0000000f2a1e7207 */ /* 0x000fe40001000000 */
[----:B------:R-:W-:Y:S02]  /*2a90*/  SEL R31, R15, R42, P2 ;  /* 0x0000002a0f1f7207 */ /* 0x000fe40001000000 */
[----:B------:R-:W-:Y:S02]  /*2aa0*/  SEL R43, R43, R58, P2 ;  /* 0x0000003a2b2b7207 */ /* 0x000fe40001000000 */
[----:B------:R-:W-:Y:S01]  /*2ab0*/  SEL R33, R12, R33, P2 ;  /* 0x000000210c217207 */ /* 0x000fe20001000000 */
[----:B------:R-:W-:Y:S01]  /*2ac0*/  FADD R12, R18, R25 ;  /* 0x00000019120c7221 */ /* 0x000fe20000000000 */
[----:B------:R-:W-:Y:S02]  /*2ad0*/  SEL R9, R9, R36, P2 ;  /* 0x0000002409097207 */ /* 0x000fe40001000000 */
[----:B------:R-:W-:-:S02]  /*2ae0*/  LOP3.LUT R13, R13, 0xf, RZ, 0xc0, !PT ;  /* 0x0000000f0d0d7812 */ /* 0x000fc400078ec0ff */
[----:B------:R-:W-:Y:S02]  /*2af0*/  LOP3.LUT R14, R14, 0xf, RZ, 0xc0, !PT ;  /* 0x0000000f0e0e7812 */ /* 0x000fe400078ec0ff */
[----:B------:R-:W-:Y:S01]  /*2b00*/  SEL R10, R10, 0x7632, P2 ;  /* 0x000076320a0a7807 */ /* 0x000fe20001000000 */
[----:B------:R-:W-:Y:S04]  /*2b10*/  SHFL.IDX PT, R28, R28, R13, 0x1c1f ;  /* 0x001c1f0d1c1c7589 */ /* 0x000fe800000e0000 */
[----:B------:R1:W2:Y:S04]  /*2b20*/  SHFL.IDX PT, R15, R9, R14, 0x1c1f ;  /* 0x001c1f0e090f7589 */ /* 0x0002a800000e0000 */
[----:B------:R-:W-:Y:S04]  /*2b30*/  SHFL.IDX PT, R30, R30, R13, 0x1c1f ;  /* 0x001c1f0d1e1e7589 */ /* 0x000fe800000e0000 */
[----:B------:R-:W3:Y:S01]  /*2b40*/  SHFL.IDX PT, R31, R31, R14, 0x1c1f ;  /* 0x001c1f0e1f1f7589 */ /* 0x000ee200000e0000 */
[----:B-1----:R-:W-:-:S03]  /*2b50*/  IMAD.MOV.U32 R9, RZ, RZ, 0x1054 ;  /* 0x00001054ff097424 */ /* 0x002fc600078e00ff */
[----:B------:R-:W-:Y:S02]  /*2b60*/  SHFL.IDX PT, R32, R32, R13, 0x1c1f ;  /* 0x001c1f0d20207589 */ /* 0x000fe400000e0000 */
[----:B------:R-:W-:Y:S02]  /*2b70*/  SEL R9, R9, 0x5410, P2 ;  /* 0x0000541009097807 */ /* 0x000fe40001000000 */
[----:B------:R-:W1:Y:S04]  /*2b80*/  SHFL.IDX PT, R43, R43, R14, 0x1c1f ;  /* 0x001c1f0e2b2b7589 */ /* 0x000e6800000e0000 */
[----:B------:R-:W-:Y:S04]  /*2b90*/  SHFL.IDX PT, R34, R34, R13, 0x1c1f ;  /* 0x001c1f0d22227589 */ /* 0x000fe800000e0000 */
[----:B------:R-:W4:Y:S01]  /*2ba0*/  SHFL.IDX PT, R33, R33, R14, 0x1c1f ;  /* 0x001c1f0e21217589 */ /* 0x000f2200000e0000 */
[----:B--2---:R-:W-:-:S02]  /*2bb0*/  PRMT R36, R28, R9, R15 ;  /* 0x000000091c247216 */ /* 0x004fc4000000000f */
[-C--:B------:R-:W-:Y:S02]  /*2bc0*/  PRMT R37, R28, R10.reuse, R15 ;  /* 0x0000000a1c257216 */ /* 0x080fe4000000000f */
[CCC-:B---3--:R-:W-:Y:S02]  /*2bd0*/  PRMT R38, R30.reuse, R9.reuse, R31.reuse ;  /* 0x000000091e267216 */ /* 0x1c8fe4000000001f */
[-C--:B------:R-:W-:Y:S02]  /*2be0*/  PRMT R39, R30, R10.reuse, R31 ;  /* 0x0000000a1e277216 */ /* 0x080fe4000000001f */
[CCC-:B-1----:R-:W-:Y:S02]  /*2bf0*/  PRMT R48, R32.reuse, R9.reuse, R43.reuse ;  /* 0x0000000920307216 */ /* 0x1c2fe4000000002b */
[----:B------:R-:W-:Y:S02]  /*2c00*/  PRMT R49, R32, R10, R43 ;  /* 0x0000000a20317216 */ /* 0x000fe4000000002b */
[----:B----4-:R-:W-:-:S02]  /*2c10*/  PRMT R50, R34, R9, R33 ;  /* 0x0000000922327216 */ /* 0x010fc40000000021 */
[----:B------:R-:W-:Y:S01]  /*2c20*/  PRMT R51, R34, R10, R33 ;  /* 0x0000000a22337216 */ /* 0x000fe20000000021 */
[----:B------:R-:W-:Y:S06]  /*2c30*/  @!P0 BRA `(.L_x_19) ;  /* 0x0000000000048947 */ /* 0x000fec0003800000 */
[----:B------:R-:W-:Y:S01]  /*2c40*/  BPT.TRAP 0x1 ;  /* 0x000000040000795c */ /* 0x000fe20000300000 */
.L_x_19:
[----:B------:R-:W1:Y:S02]  /*2c50*/  SYNCS.PHASECHK.TRANS64.TRYWAIT P1, [UR38+0x3808], R7 ;  /* 0x00380807ff0075a7 */ /* 0x000e640008020166 */
[----:B-1----:R-:W-:Y:S05]  /*2c60*/  @!P1 BRA `(.L_x_20) ;  /* 0x0000006000bc9947 */ /* 0x002fea0003800000 */
.L_x_102:
[----:B------:R-:W-:Y:S01]  /*2c70*/  UIADD3 UR6, UR8, 0x80, URZ ;  /* 0x0000008008067890 */ /* 0x000fe2000fffe03f */
[----:B------:R-:W-:Y:S01]  /*2c80*/  WARPGROUP.ARRIVE ;  /* 0x00000000000079c5 */ /* 0x000fe20000000000 */
[----:B------:R-:W-:-:S07]  /*2c90*/  UMOV UR7, 0x80000020 ;  /* 0x8000002000077882 */ /* 0x000fce0000000000 */
[----:B------:R-:W-:Y:S01]  /*2ca0*/  QGMMA.64x32x32.F32.E4M3.E4M3 R56, R36, gdesc[UR4], RZ, !UPT, gsb0 ;  /* 0x0060000424387df3 */ /* 0x000fe2000c0008ff */
[----:B------:R-:W-:Y:S01]  /*2cb0*/  UIADD3 UR6, UR8, 0x82, URZ ;  /* 0x0000008208067890 */ /* 0x000fe2000fffe03f */
[----:B------:R-:W-:Y:S01]  /*2cc0*/  UMOV UR7, 0x80000020 ;  /* 0x8000002000077882 */ /* 0x000fe20000000000 */
[----:B------:R-:W-:Y:S02]  /*2cd0*/  WARPGROUP.DEPBAR.LE gsb0, 0x0 ;  /* 0x00008000000079c5 */ /* 0x000fe40000010000 */
[----:B------:R-:W-:-:S06]  /*2ce0*/  WARPGROUP.ARRIVE ;  /* 0x00000000000079c5 */ /* 0x000fcc0000000000 */
[----:B------:R-:W-:Y:S03]  /*2cf0*/  QGMMA.64x32x32.F32.E4M3.E4M3 R56, R48, gdesc[UR4], R56, gsb0 ;  /* 0x0060000430387df3 */ /* 0x000fe60008000838 */
[----:B------:R-:W-:Y:S02]  /*2d00*/  WARPGROUP.DEPBAR.LE gsb0, 0x0 ;  /* 0x00008000000079c5 */ /* 0x000fe40000010000 */
[----:B------:R-:W-:Y:S05]  /*2d10*/  @!P0 BRA `(.L_x_21) ;  /* 0x0000000000048947 */ /* 0x000fea0003800000 */
[----:B------:R-:W-:Y:S01]  /*2d20*/  BPT.TRAP 0x1 ;  /* 0x000000040000795c */ /* 0x000fe20000300000 */
.L_x_21:
[----:B------:R-:W-:Y:S01]  /*2d30*/  UISETP.EQ.AND UP0, UPT, UR36, URZ, !UP0 ;  /* 0x0000003f2400728c */ /* 0x000fe2000c702270 */
[----:B------:R-:W-:Y:S01]  /*2d40*/  IMAD.MOV.U32 R15, RZ, RZ, RZ ;  /* 0x000000ffff0f7224 */ /* 0x000fe200078e00ff */
[----:B------:R-:W-:Y:S02]  /*2d50*/  UIADD3 UR6, UR38, 0x3828, URZ ;  /* 0x0000382826067890 */ /* 0x000fe4000fffe03f */
[----:B------:R-:W-:Y:S02]  /*2d60*/  USEL UR7, URZ, 0x1, !UP0 ;  /* 0x000000013f077887 */ /* 0x000fe4000c000000 */
[----:B------:R-:W-:Y:S02]  /*2d70*/  UPRMT UR6, URZ, 0x654, UR6 ;  /* 0x000006543f067896 */ /* 0x000fe40008000006 */
[----:B------:R-:W-:-:S04]  /*2d80*/  USEL UR7, UR7, 0x2, UP1 ;  /* 0x0000000207077887 */ /* 0x000fc80008800000 */
[----:B------:R-:W-:-:S03]  /*2d90*/  UISETP.GT.U32.AND UP0, UPT, UR7, 0x1, UPT ;  /* 0x000000010700788c */ /* 0x000fc6000bf04070 */
[----:B------:R-:W-:Y:S03]  /*2da0*/  SYNCS.ARRIVE.TRANS64.RED.A1T0 RZ, [UR6], RZ ;  /* 0x000000ffffff79a7 */ /* 0x000fe60008100406 */
[----:B------:R-:W-:-:S13]  /*2db0*/  PLOP3.LUT P1, PT, PT, PT, UP0, 0x80, 0x0 ;  /* 0x000000000000781c */ /* 0x000fda0003f2f008 */
[----:B------:R-:W-:Y:S05]  /*2dc0*/  @P1 BRA `(.L_x_22) ;  /* 0x0000000000041947 */ /* 0x000fea0003800000 */
[----:B------:R-:W-:Y:S01]  /*2dd0*/  BPT.TRAP 0x1 ;  /* 0x000000040000795c */ /* 0x000fe20000300000 */
.L_x_22:
[C---:B------:R-:W-:Y:S01]  /*2de0*/  ISETP.GE.AND P3, PT, R4.reuse, 0x4, PT ;  /* 0x000000040400780c */ /* 0x040fe20003f66270 */
[----:B------:R-:W-:Y:S01]  /*2df0*/  UMOV UR9, 0x1 ;  /* 0x0000000100097882 */ /* 0x000fe20000000000 */
[----:B------:R-:W-:Y:S01]  /*2e00*/  UMOV UR10, 0x2 ;  /* 0x00000002000a7882 */ /* 0x000fe20000000000 */
[----:B------:R-:W-:Y:S02]  /*2e10*/  VIADD R5, R5, 0x40 ;  /* 0x0000004005057836 */ /* 0x000fe40000000000 */
[----:B-1----:R-:W-:-:S08]  /*2e20*/  VIADD R7, R4, 0xfffffffe ;  /* 0xfffffffe04077836 */ /* 0x002fd00000000000 */
[----:B------:R-:W-:Y:S05]  /*2e30*/  @!P3 BRA `(.L_x_23) ;  /* 0x0000001c0058b947 */ /* 0x000fea0003800000 */
[----:B------:R-:W-:Y:S01]  /*2e40*/  VIADD R16, R4, 0xfffffffd ;  /* 0xfffffffd04107836 */ /* 0x000fe20000000000 */
[----:B------:R-:W-:Y:S01]  /*2e50*/  UMOV UR10, 0x2 ;  /* 0x00000002000a7882 */ /* 0x000fe20000000000 */
[----:B------:R-:W-:Y:S01]  /*2e60*/  IMAD.MOV.U32 R17, RZ, RZ, R6 ;  /* 0x000000ffff117224 */ /* 0x000fe200078e0006 */
[----:B------:R-:W-:Y:S01]  /*2e70*/  UMOV UR9, 0x1 ;  /* 0x0000000100097882 */ /* 0x000fe20000000000 */
[----:B------:R-:W-:Y:S01]  /*2e80*/  IMAD.MOV.U32 R19, RZ, RZ, R8 ;  /* 0x000000ffff137224 */ /* 0x000fe200078e0008 */
[----:B------:R-:W-:Y:S01]  /*2e90*/  ULDC UR12, c[0x0][0x604] ;  /* 0x00018100000c7ab9 */ /* 0x000fe20000000800 */
[----:B------:R-:W-:-:S07]  /*2ea0*/  IMAD.MOV.U32 R15, RZ, RZ, RZ ;  /* 0x000000ffff0f7224 */ /* 0x000fce00078e00ff */
.L_x_34:
[----:B------:R-:W-:Y:S01]  /*2eb0*/  PLOP3.LUT P4, PT, PT, PT, UP1, 0x80, 0x0 ;  /* 0x000000000000781c */ /* 0x000fe20003f8f018 */
[----:B------:R-:W-:-:S12]  /*2ec0*/  IMAD.MOV.U32 R7, RZ, RZ, R16 ;  /* 0x000000ffff077224 */ /* 0x000fd800078e0010 */
[----:B------:R-:W-:Y:S05]  /*2ed0*/  @!P4 BRA `(.L_x_24) ;  /* 0x000000000004c947 */ /* 0x000fea0003800000 */
[----:B------:R-:W-:Y:S01]  /*2ee0*/  BPT.TRAP 0x1 ;  /* 0x000000040000795c */ /* 0x000fe20000300000 */
.L_x_24:
[----:B------:R-:W-:Y:S01]  /*2ef0*/  ULEA UR6, UR10, UR38, 0x3 ;  /* 0x000000260a067291 */ /* 0x000fe2000f8e183f */
[----:B------:R-:W-:-:S08]  /*2f00*/  SHF.L.U32 R4, R15, 0x1f, RZ ;  /* 0x0000001f0f047819 */ /* 0x000fd000000006ff */
[----:B------:R-:W1:Y:S02]  /*2f10*/  SYNCS.PHASECHK.TRANS64.TRYWAIT P3, [UR6+0x3800], R4 ;  /* 0x00380004ff0075a7 */ /* 0x000e640008060146 */
[----:B-1----:R-:W-:Y:S05]  /*2f20*/  @!P3 BRA `(.L_x_25) ;  /* 0x000000600024b947 */ /* 0x002fea0003800000 */
.L_x_103:
[----:B------:R-:W-:Y:S01]  /*2f30*/  ULEA UR6, UR10, UR8, 0x7 ;  /* 0x000000080a067291 */ /* 0x000fe2000f8e383f */
[----:B------:R-:W-:Y:S01]  /*2f40*/  WARPGROUP.ARRIVE ;  /* 0x00000000000079c5 */ /* 0x000fe20000000000 */
[----:B------:R-:W-:Y:S01]  /*2f50*/  UMOV UR7, 0xc0000010 ;  /* 0xc000001000077882 */ /* 0x000fe20000000000 */
[----:B------:R-:W-:-:S04]  /*2f60*/  UIADD3 UR10, UR10, 0x1, URZ ;  /* 0x000000010a0a7890 */ /* 0x000fc8000fffe03f */
[----:B------:R-:W-:Y:S02]  /*2f70*/  UISETP.NE.AND UP0, UPT, UR10, 0x5, UPT ;  /* 0x000000050a00788c */ /* 0x000fe4000bf05270 */
[----:B------:R-:W-:Y:S02]  /*2f80*/  QGMMA.64x64x32.F32.E4M3.E4M3 R24, gdesc[UR4], RZ, !UPT, gsb0 ;  /* 0x00e00000041879f3 */ /* 0x000fe4000c0008ff */
[----:B------:R-:W-:Y:S02]  /*2f90*/  USEL UR6, URZ, 0x1, UP0 ;  /* 0x000000013f067887 */ /* 0x000fe40008000000 */
[----:B------:R-:W-:-:S04]  /*2fa0*/  USEL UR10, UR10, URZ, UP0 ;  /* 0x0000003f0a0a7287 */ /* 0x000fc80008000000 */
[----:B-1----:R-:W-:Y:S01]  /*2fb0*/  LOP3.LUT R4, R15, UR6, RZ, 0x3c, !PT ;  /* 0x000000060f047c12 */ /* 0x002fe2000f8e3cff */
[----:B------:R-:W-:Y:S02]  /*2fc0*/  WARPGROUP.DEPBAR.LE gsb0, 0x0 ;  /* 0x00008000000079c5 */ /* 0x000fe40000010000 */
[----:B------:R-:W-:Y:S05]  /*2fd0*/  @!P4 BRA `(.L_x_26) ;  /* 0x000000000004c947 */ /* 0x000fea0003800000 */
[----:B------:R-:W-:Y:S01]  /*2fe0*/  BPT.TRAP 0x1 ;  /* 0x000000040000795c */ /* 0x000fe20000300000 */
.L_x_26:
[----:B------:R-:W-:Y:S01]  /*2ff0*/  FMNMX R6, R24, R17, !PT ;  /* 0x0000001118067209 */ /* 0x000fe20007800000 */
[----:B------:R-:W-:Y:S01]  /*3000*/  ULEA UR6, UR10, UR38, 0x3 ;  /* 0x000000260a067291 */ /* 0x000fe2000f8e183f */
[----:B------:R-:W-:Y:S02]  /*3010*/  FMNMX R16, R26, R19, !PT ;  /* 0x000000131a107209 */ /* 0x000fe40007800000 */
[----:B------:R-:W-:Y:S02]  /*3020*/  FMNMX R13, R25, R6, !PT ;  /* 0x00000006190d7209 */ /* 0x000fe40007800000 */
[----:B------:R-:W-:Y:S02]  /*3030*/  FMNMX R21, R27, R16, !PT ;  /* 0x000000101b157209 */ /* 0x000fe40007800000 */
[----:B------:R-:W-:-:S04]  /*3040*/  FMNMX R6, R28, R13, !PT ;  /* 0x0000000d1c067209 */ /* 0x000fc80007800000 */
        /* <DEDUP_REMOVED lines=12> */
[----:B------:R-:W-:-:S05]  /*3110*/  FMNMX R8, R53, R6, !PT ;  /* 0x0000000635087209 */ /* 0x000fca0007800000 */
[----:B------:R-:W1:Y:S02]  /*3120*/  SHFL.BFLY PT, R13, R8, 0x1, 0x1f ;  /* 0x0c201f00080d7f89 */ /* 0x000e6400000e0000 */
[----:B-1----:R-:W-:Y:S02]  /*3130*/  FMNMX R13, R8, R13, !PT ;  /* 0x0000000d080d7209 */ /* 0x002fe40007800000 */
[----:B------:R-:W-:-:S03]  /*3140*/  FMNMX R8, R30, R21, !PT ;  /* 0x000000151e087209 */ /* 0x000fc60007800000 */
[----:B------:R-:W1:Y:S02]  /*3150*/  SHFL.BFLY PT, R6, R13, 0x2, 0x1f ;  /* 0x0c401f000d067f89 */ /* 0x000e6400000e0000 */
[----:B-1----:R-:W-:Y:S02]  /*3160*/  FMNMX R6, R13, R6, !PT ;  /* 0x000000060d067209 */ /* 0x002fe40007800000 */
[----:B------:R-:W-:Y:S02]  /*3170*/  FMNMX R13, R31, R8, !PT ;  /* 0x000000081f0d7209 */ /* 0x000fe40007800000 */
[----:B------:R-:W-:Y:S02]  /*3180*/  FSETP.NEU.AND P3, PT, R6, -INF , PT ;  /* 0xff8000000600780b */ /* 0x000fe40003f6d000 */
[----:B------:R-:W-:Y:S02]  /*3190*/  FMNMX R8, R34, R13, !PT ;  /* 0x0000000d22087209 */ /* 0x000fe40007800000 */
[----:B------:R-:W-:-:S02]  /*31a0*/  FSEL R14, R6, RZ, P3 ;  /* 0x000000ff060e7208 */ /* 0x000fc40001800000 */
[----:B------:R-:W-:-:S03]  /*31b0*/  FMNMX R13, R35, R8, !PT ;  /* 0x00000008230d7209 */ /* 0x000fc60007800000 */
[----:B------:R-:W-:Y:S01]  /*31c0*/  FMUL R15, R14, UR12 ;  /* 0x0000000c0e0f7c20 */ /* 0x000fe20008400000 */
[----:B------:R-:W-:Y:S01]  /*31d0*/  FMNMX R8, R38, R13, !PT ;  /* 0x0000000d26087209 */ /* 0x000fe20007800000 */
[----:B------:R-:W-:-:S02]  /*31e0*/  FADD R14, -R14, R17 ;  /* 0x000000110e0e7221 */ /* 0x000fc40000000100 */
[--C-:B------:R-:W-:Y:S01]  /*31f0*/  FFMA R28, R28, UR12, -R15.reuse ;  /* 0x0000000c1c1c7c23 */ /* 0x100fe2000800080f */
[----:B------:R-:W-:-:S01]  /*3200*/  FFMA R29, R29, UR12, -R15 ;  /* 0x0000000c1d1d7c23 */ /* 0x000fc2000800080f */
[--C-:B------:R-:W-:Y:S01]  /*3210*/  FFMA R24, R24, UR12, -R15.reuse ;  /* 0x0000000c18187c23 */ /* 0x100fe2000800080f */
[----:B------:R-:W-:-:S01]  /*3220*/  FFMA R25, R25, UR12, -R15 ;  /* 0x0000000c19197c23 */ /* 0x000fc2000800080f */
[----:B------:R-:W-:Y:S01]  /*3230*/  FMNMX R13, R39, R8, !PT ;  /* 0x00000008270d7209 */ /* 0x000fe20007800000 */
[----:B------:R-:W-:-:S01]  /*3240*/  FFMA R36, R36, UR12, -R15 ;  /* 0x0000000c24247c23 */ /* 0x000fc2000800080f */
[----:B------:R-:W-:Y:S01]  /*3250*/  FSETP.GEU.AND P3, PT, R28, -126, PT ;  /* 0xc2fc00001c00780b */ /* 0x000fe20003f6e000 */
[----:B------:R-:W-:-:S01]  /*3260*/  FFMA R37, R37, UR12, -R15 ;  /* 0x0000000c25257c23 */ /* 0x000fc2000800080f */
[----:B------:R-:W-:Y:S01]  /*3270*/  FSETP.GEU.AND P4, PT, R29, -126, PT ;  /* 0xc2fc00001d00780b */ /* 0x000fe20003f8e000 */
[----:B------:R-:W-:-:S01]  /*3280*/  FFMA R32, R32, UR12, -R15 ;  /* 0x0000000c20207c23 */ /* 0x000fc2000800080f */
[----:B------:R-:W-:Y:S01]  /*3290*/  FSETP.GEU.AND P5, PT, R24, -126, PT ;  /* 0xc2fc00001800780b */ /* 0x000fe20003fae000 */
[----:B------:R-:W-:-:S01]  /*32a0*/  FFMA R33, R33, UR12, -R15 ;  /* 0x0000000c21217c23 */ /* 0x000fc2000800080f */
[----:B------:R-:W-:Y:S01]  /*32b0*/  FSETP.GEU.AND P6, PT, R25, -126, PT ;  /* 0xc2fc00001900780b */ /* 0x000fe20003fce000 */
[----:B------:R-:W-:-:S01]  /*32c0*/  FFMA R44, R44, UR12, -R15 ;  /* 0x0000000c2c2c7c23 */ /* 0x000fc2000800080f */
[----:B------:R-:W-:Y:S01]  /*32d0*/  FMNMX R8, R42, R13, !PT ;  /* 0x0000000d2a087209 */ /* 0x000fe20007800000 */
[----:B------:R-:W-:-:S01]  /*32e0*/  FFMA R45, R45, UR12, -R15 ;  /* 0x0000000c2d2d7c23 */ /* 0x000fc2000800080f */
[--C-:B------:R-:W-:Y:S01]  /*32f0*/  FFMA R40, R40, UR12, -R15.reuse ;  /* 0x0000000c28287c23 */ /* 0x100fe2000800080f */
[----:B------:R-:W-:-:S01]  /*3300*/  FFMA R41, R41, UR12, -R15 ;  /* 0x0000000c29297c23 */ /* 0x000fc2000800080f */
[----:B------:R-:W-:Y:S01]  /*3310*/  FMNMX R13, R43, R8, !PT ;  /* 0x000000082b0d7209 */ /* 0x000fe20007800000 */
[----:B------:R-:W-:Y:S01]  /*3320*/  @!P3 FMUL R28, R28, 0.5 ;  /* 0x3f0000001c1cb820 */ /* 0x000fe20000400000 */
[--C-:B------:R-:W-:Y:S01]  /*3330*/  FFMA R52, R52, UR12, -R15.reuse ;  /* 0x0000000c34347c23 */ /* 0x100fe2000800080f */
[----:B------:R-:W-:Y:S01]  /*3340*/  @!P4 FMUL R29, R29, 0.5 ;  /* 0x3f0000001d1dc820 */ /* 0x000fe20000400000 */
[----:B------:R-:W-:Y:S01]  /*3350*/  FMNMX R8, R46, R13, !PT ;  /* 0x0000000d2e087209 */ /* 0x000fe20007800000 */
[----:B------:R-:W-:Y:S01]  /*3360*/  @!P5 FMUL R24, R24, 0.5 ;  /* 0x3f0000001818d820 */ /* 0x000fe20000400000 */
[--C-:B------:R-:W-:Y:S01]  /*3370*/  FFMA R48, R48, UR12, -R15.reuse ;  /* 0x0000000c30307c23 */ /* 0x100fe2000800080f */
[----:B------:R-:W1:Y:S01]  /*3380*/  MUFU.EX2 R28, R28 ;  /* 0x0000001c001c7308 */ /* 0x000e620000000800 */
[----:B------:R-:W-:Y:S01]  /*3390*/  @!P6 FMUL R25, R25, 0.5 ;  /* 0x3f0000001919e820 */ /* 0x000fe20000400000 */
[----:B------:R-:W-:Y:S01]  /*33a0*/  FMNMX R13, R47, R8, !PT ;  /* 0x000000082f0d7209 */ /* 0x000fe20007800000 */
[----:B------:R-:W-:-:S01]  /*33b0*/  FFMA R53, R53, UR12, -R15 ;  /* 0x0000000c35357c23 */ /* 0x000fc2000800080f */
[----:B------:R-:W-:Y:S01]  /*33c0*/  FFMA R49, R49, UR12, -R15 ;  /* 0x0000000c31317c23 */ /* 0x000fe2000800080f */
[----:B------:R-:W-:Y:S01]  /*33d0*/  FMUL R14, R14, UR12 ;  /* 0x0000000c0e0e7c20 */ /* 0x000fe20008400000 */
[----:B------:R-:W-:-:S02]  /*33e0*/  FMNMX R8, R50, R13, !PT ;  /* 0x0000000d32087209 */ /* 0x000fc40007800000 */
[----:B------:R-:W2:Y:S02]  /*33f0*/  MUFU.EX2 R29, R29 ;  /* 0x0000001d001d7308 */ /* 0x000ea40000000800 */
[----:B------:R-:W-:-:S04]  /*3400*/  FMNMX R13, R51, R8, !PT ;  /* 0x00000008330d7209 */ /* 0x000fc80007800000 */
[----:B------:R-:W-:Y:S02]  /*3410*/  FMNMX R8, R54, R13, !PT ;  /* 0x0000000d36087209 */ /* 0x000fe40007800000 */
[----:B------:R-:W3:Y:S01]  /*3420*/  MUFU.EX2 R24, R24 ;  /* 0x0000001800187308 */ /* 0x000ee20000000800 */
[----:B-1----:R-:W-:Y:S01]  /*3430*/  @!P3 FMUL R28, R28, R28 ;  /* 0x0000001c1c1cb220 */ /* 0x002fe20000400000 */
[----:B------:R-:W-:Y:S02]  /*3440*/  FSETP.GEU.AND P3, PT, R36, -126, PT ;  /* 0xc2fc00002400780b */ /* 0x000fe40003f6e000 */
[----:B------:R-:W-:-:S04]  /*3450*/  FMNMX R8, R55, R8, !PT ;  /* 0x0000000837087209 */ /* 0x000fc80007800000 */
[----:B------:R-:W1:Y:S01]  /*3460*/  MUFU.EX2 R25, R25 ;  /* 0x0000001900197308 */ /* 0x000e620000000800 */
[----:B--2---:R-:W-:Y:S01]  /*3470*/  @!P4 FMUL R29, R29, R29 ;  /* 0x0000001d1d1dc220 */ /* 0x004fe20000400000 */
[----:B------:R-:W-:Y:S01]  /*3480*/  FSETP.GEU.AND P4, PT, R37, -126, PT ;  /* 0xc2fc00002500780b */ /* 0x000fe20003f8e000 */
[----:B------:R-:W2:Y:S04]  /*3490*/  SHFL.BFLY PT, R21, R8, 0x1, 0x1f ;  /* 0x0c201f0008157f89 */ /* 0x000ea800000e0000 */
[----:B------:R-:W-:Y:S01]  /*34a0*/  @!P3 FMUL R36, R36, 0.5 ;  /* 0x3f0000002424b820 */ /* 0x000fe20000400000 */
[----:B---3--:R-:W-:Y:S01]  /*34b0*/  @!P5 FMUL R24, R24, R24 ;  /* 0x000000181818d220 */ /* 0x008fe20000400000 */
[----:B------:R-:W-:-:S04]  /*34c0*/  FSETP.GEU.AND P5, PT, R32, -126, PT ;  /* 0xc2fc00002000780b */ /* 0x000fc80003fae000 */
[----:B------:R-:W3:Y:S02]  /*34d0*/  MUFU.EX2 R36, R36 ;  /* 0x0000002400247308 */ /* 0x000ee40000000800 */
[----:B------:R-:W-:Y:S01]  /*34e0*/  @!P4 FMUL R37, R37, 0.5 ;  /* 0x3f0000002525c820 */ /* 0x000fe20000400000 */
[----:B-1----:R-:W-:Y:S01]  /*34f0*/  @!P6 FMUL R25, R25, R25 ;  /* 0x000000191919e220 */ /* 0x002fe20000400000 */
[----:B------:R-:W-:-:S04]  /*3500*/  FSETP.GEU.AND P6, PT, R33, -126, PT ;  /* 0xc2fc00002100780b */ /* 0x000fc80003fce000 */
[----:B------:R-:W1:Y:S01]  /*3510*/  MUFU.EX2 R37, R37 ;  /* 0x0000002500257308 */ /* 0x000e620000000800 */
[----:B------:R-:W-:Y:S01]  /*3520*/  @!P5 FMUL R32, R32, 0.5 ;  /* 0x3f0000002020d820 */ /* 0x000fe20000400000 */
[----:B--2---:R-:W-:-:S06]  /*3530*/  FMNMX R8, R8, R21, !PT ;  /* 0x0000001508087209 */ /* 0x004fcc0007800000 */
[----:B------:R-:W2:Y:S01]  /*3540*/  MUFU.EX2 R32, R32 ;  /* 0x0000002000207308 */ /* 0x000ea20000000800 */
[----:B---3--:R-:W-:Y:S01]  /*3550*/  @!P3 FMUL R36, R36, R36 ;  /* 0x000000242424b220 */ /* 0x008fe20000400000 */
[----:B------:R-:W-:Y:S01]  /*3560*/  @!P6 FMUL R33, R33, 0.5 ;  /* 0x3f0000002121e820 */ /* 0x000fe20000400000 */
[----:B------:R-:W-:Y:S01]  /*3570*/  FSETP.GEU.AND P3, PT, R44, -126, PT ;  /* 0xc2fc00002c00780b */ /* 0x000fe20003f6e000 */
[----:B------:R-:W3:Y:S04]  /*3580*/  SHFL.BFLY PT, R23, R8, 0x2, 0x1f ;  /* 0x0c401f0008177f89 */ /* 0x000ee800000e0000 */
[----:B------:R-:W4:Y:S01]  /*3590*/  MUFU.EX2 R33, R33 ;  /* 0x0000002100217308 */ /* 0x000f220000000800 */
[----:B-1----:R-:W-:Y:S01]  /*35a0*/  @!P4 FMUL R37, R37, R37 ;  /* 0x000000252525c220 */ /* 0x002fe20000400000 */
[----:B------:R-:W-:-:S06]  /*35b0*/  FSETP.GEU.AND P4, PT, R45, -126, PT ;  /* 0xc2fc00002d00780b */ /* 0x000fcc0003f8e000 */
[----:B------:R-:W-:Y:S01]  /*35c0*/  @!P3 FMUL R44, R44, 0.5 ;  /* 0x3f0000002c2cb820 */ /* 0x000fe20000400000 */
[----:B--2---:R-:W-:Y:S01]  /*35d0*/  @!P5 FMUL R32, R32, R32 ;  /* 0x000000202020d220 */ /* 0x004fe20000400000 */
[----:B------:R-:W-:Y:S02]  /*35e0*/  FSETP.GEU.AND P5, PT, R40, -126, PT ;  /* 0xc2fc00002800780b */ /* 0x000fe40003fae000 */
[----:B------:R-:W1:Y:S03]  /*35f0*/  MUFU.EX2 R21, R44 ;  /* 0x0000002c00157308 */ /* 0x000e660000000800 */
[----:B------:R-:W-:Y:S01]  /*3600*/  @!P4 FMUL R45, R45, 0.5 ;  /* 0x3f0000002d2dc820 */ /* 0x000fe20000400000 */
[----:B----4-:R-:W-:Y:S01]  /*3610*/  @!P6 FMUL R33, R33, R33 ;  /* 0x000000212121e220 */ /* 0x010fe20000400000 */
[----:B------:R-:W-:-:S03]  /*3620*/  FSETP.GEU.AND P6, PT, R41, -126, PT ;  /* 0xc2fc00002900780b */ /* 0x000fc60003fce000 */
[----:B------:R-:W2:Y:S01]  /*3630*/  MUFU.EX2 R18, R45 ;  /* 0x0000002d00127308 */ /* 0x000ea20000000800 */
[----:B---3--:R-:W-:Y:S02]  /*3640*/  FMNMX R8, R8, R23, !PT ;  /* 0x0000001708087209 */ /* 0x008fe40007800000 */
[----:B------:R-:W-:-:S05]  /*3650*/  @!P5 FMUL R40, R40, 0.5 ;  /* 0x3f0000002828d820 */ /* 0x000fca0000400000 */
[----:B------:R3:W4:Y:S01]  /*3660*/  MUFU.EX2 R13, R40 ;  /* 0x00000028000d7308 */ /* 0x0007220000000800 */
[----:B-1----:R-:W-:Y:S01]  /*3670*/  @!P3 FMUL R21, R21, R21 ;  /* 0x000000151515b220 */ /* 0x002fe20000400000 */
[----:B------:R-:W-:Y:S01]  /*3680*/  FSETP.GEU.AND P3, PT, R52, -126, PT ;  /* 0xc2fc00003400780b */ /* 0x000fe20003f6e000 */
[----:B------:R-:W-:-:S05]  /*3690*/  @!P6 FMUL R41, R41, 0.5 ;  /* 0x3f0000002929e820 */ /* 0x000fca0000400000 */
[----:B------:R1:W5:Y:S01]  /*36a0*/  MUFU.EX2 R16, R41 ;  /* 0x0000002900107308 */ /* 0x0003620000000800 */
[----:B--2---:R-:W-:Y:S01]  /*36b0*/  @!P4 FMUL R18, R18, R18 ;  /* 0x000000121212c220 */ /* 0x004fe20000400000 */
[----:B------:R-:W-:-:S04]  /*36c0*/  FSETP.NEU.AND P4, PT, R8, -INF , PT ;  /* 0xff8000000800780b */ /* 0x000fc80003f8d000 */
[----:B---3--:R-:W-:Y:S01]  /*36d0*/  FSEL R40, R8, RZ, P4 ;  /* 0x000000ff08287208 */ /* 0x008fe20002000000 */
[----:B------:R-:W-:Y:S01]  /*36e0*/  @!P3 FMUL R52, R52, 0.5 ;  /* 0x3f0000003434b820 */ /* 0x000fe20000400000 */
[----:B------:R-:W-:Y:S01]  /*36f0*/  FSETP.GEU.AND P4, PT, R53, -126, PT ;  /* 0xc2fc00003500780b */ /* 0x000fe20003f8e000 */
[----:B----4-:R-:W-:Y:S01]  /*3700*/  @!P5 FMUL R13, R13, R13 ;  /* 0x0000000d0d0dd220 */ /* 0x010fe20000400000 */
[----:B------:R-:W-:Y:S01]  /*3710*/  FSETP.GEU.AND P5, PT, R48, -126, PT ;  /* 0xc2fc00003000780b */ /* 0x000fe20003fae000 */
[----:B------:R2:W3:Y:S01]  /*3720*/  MUFU.EX2 R23, R52 ;  /* 0x0000003400177308 */ /* 0x0004e20000000800 */
[----:B-1----:R-:W-:Y:S01]  /*3730*/  FMUL R41, R40, UR12 ;  /* 0x0000000c28297c20 */ /* 0x002fe20008400000 */
[----:B------:R-:W-:Y:S01]  /*3740*/  FADD R17, R24, R13 ;  /* 0x0000000d18117221 */ /* 0x000fe20000000000 */
[----:B------:R-:W-:-:S01]  /*3750*/  FADD R40, -R40, R19 ;  /* 0x0000001328287221 */ /* 0x000fc20000000100 */
[----:B------:R-:W-:Y:S01]  /*3760*/  FADD R19, R29, R18 ;  /* 0x000000121d137221 */ /* 0x000fe20000000000 */
[----:B------:R-:W-:-:S01]  /*3770*/  FFMA R30, R30, UR12, -R41 ;  /* 0x0000000c1e1e7c23 */ /* 0x000fc20008000829 */
[----:B-----5:R-:W-:Y:S01]  /*3780*/  @!P6 FMUL R16, R16, R16 ;  /* 0x000000101010e220 */ /* 0x020fe20000400000 */
[----:B------:R-:W-:Y:S01]  /*3790*/  FSETP.GEU.AND P6, PT, R49, -126, PT ;  /* 0xc2fc00003100780b */ /* 0x000fe20003fce000 */
[--C-:B------:R-:W-:Y:S01]  /*37a0*/  FFMA R26, R26, UR12, -R41.reuse ;  /* 0x0000000c1a1a7c23 */ /* 0x100fe20008000829 */
[----:B------:R-:W-:-:S01]  /*37b0*/  FFMA R31, R31, UR12, -R41 ;  /* 0x0000000c1f1f7c23 */ /* 0x000fc20008000829 */
[----:B------:R-:W-:Y:S01]  /*37c0*/  @!P4 FMUL R53, R53, 0.5 ;  /* 0x3f0000003535c820 */ /* 0x000fe20000400000 */
[----:B------:R-:W-:-:S01]  /*37d0*/  FFMA R27, R27, UR12, -R41 ;  /* 0x0000000c1b1b7c23 */ /* 0x000fc20008000829 */
[----:B------:R-:W-:Y:S01]  /*37e0*/  @!P5 FMUL R48, R48, 0.5 ;  /* 0x3f0000003030d820 */ /* 0x000fe20000400000 */
[----:B--2---:R-:W-:-:S01]  /*37f0*/  FFMA R52, R38, UR12, -R41 ;  /* 0x0000000c26347c23 */ /* 0x004fc20008000829 */
[----:B------:R-:W1:Y:S01]  /*3800*/  MUFU.EX2 R22, R53 ;  /* 0x0000003500167308 */ /* 0x000e620000000800 */
[----:B------:R-:W-:-:S01]  /*3810*/  FFMA R34, R34, UR12, -R41 ;  /* 0x0000000c22227c23 */ /* 0x000fc20008000829 */
[--C-:B------:R-:W-:Y:S01]  /*3820*/  FFMA R50, R50, UR12, -R41.reuse ;  /* 0x0000000c32327c23 */ /* 0x100fe20008000829 */
[----:B---3--:R-:W-:Y:S01]  /*3830*/  @!P3 FMUL R23, R23, R23 ;  /* 0x000000171717b220 */ /* 0x008fe20000400000 */
[----:B------:R-:W-:Y:S01]  /*3840*/  FSETP.GEU.AND P3, PT, R30, -126, PT ;  /* 0xc2fc00001e00780b */ /* 0x000fe20003f6e000 */
[----:B------:R-:W-:-:S01]  /*3850*/  FFMA R54, R54, UR12, -R41 ;  /* 0x0000000c36367c23 */ /* 0x000fc20008000829 */
[----:B------:R-:W-:Y:S01]  /*3860*/  @!P6 FMUL R49, R49, 0.5 ;  /* 0x3f0000003131e820 */ /* 0x000fe20000400000 */
[----:B------:R-:W-:-:S01]  /*3870*/  FFMA R46, R46, UR12, -R41 ;  /* 0x0000000c2e2e7c23 */ /* 0x000fc20008000829 */
[----:B------:R-:W2:Y:S01]  /*3880*/  MUFU.EX2 R15, R48 ;  /* 0x00000030000f7308 */ /* 0x000ea20000000800 */
[----:B------:R-:W-:-:S01]  /*3890*/  FFMA R51, R51, UR12, -R41 ;  /* 0x0000000c33337c23 */ /* 0x000fc20008000829 */
[--C-:B------:R-:W-:Y:S01]  /*38a0*/  FFMA R43, R43, UR12, -R41.reuse ;  /* 0x0000000c2b2b7c23 */ /* 0x100fe20008000829 */
[----:B------:R-:W-:-:S01]  /*38b0*/  FFMA R47, R47, UR12, -R41 ;  /* 0x0000000c2f2f7c23 */ /* 0x000fc20008000829 */
[----:B------:R-:W-:Y:S01]  /*38c0*/  F2FP.SATFINITE.E4M3.F32.PACK_AB_MERGE_C R13, RZ, R13, RZ ;  /* 0x0000000dff0d723e */ /* 0x000fe200048070ff */
[----:B------:R-:W-:Y:S01]  /*38d0*/  FMUL R40, R40, UR12 ;  /* 0x0000000c28287c20 */ /* 0x000fe20008400000 */
[----:B------:R-:W-:-:S02]  /*38e0*/  F2FP.SATFINITE.E4M3.F32.PACK_AB_MERGE_C R29, RZ, R29, RZ ;  /* 0x0000001dff1d723e */ /* 0x000fc400048070ff */
[----:B------:R-:W3:Y:S01]  /*38f0*/  MUFU.EX2 R20, R49 ;  /* 0x0000003100147308 */ /* 0x000ee20000000800 */
[----:B-1----:R-:W-:Y:S01]  /*3900*/  @!P4 FMUL R22, R22, R22 ;  /* 0x000000161616c220 */ /* 0x002fe20000400000 */
[----:B------:R-:W-:Y:S01]  /*3910*/  FSETP.GEU.AND P4, PT, R31, -126, PT ;  /* 0xc2fc00001f00780b */ /* 0x000fe20003f8e000 */
[----:B------:R-:W-:Y:S01]  /*3920*/  @!P3 FMUL R30, R30, 0.5 ;  /* 0x3f0000001e1eb820 */ /* 0x000fe20000400000 */
[----:B------:R-:W-:Y:S02]  /*3930*/  LOP3.LUT R13, R13, 0xff, RZ, 0xc0, !PT ;  /* 0x000000ff0d0d7812 */ /* 0x000fe400078ec0ff */
[----:B------:R-:W-:Y:S02]  /*3940*/  LOP3.LUT R29, R29, 0xffff, RZ, 0xc0, !PT ;  /* 0x0000ffff1d1d7812 */ /* 0x000fe400078ec0ff */
[----:B------:R1:W4:Y:S01]  /*3950*/  MUFU.EX2 R48, R30 ;  /* 0x0000001e00307308 */ /* 0x0003220000000800 */
[----:B--2---:R-:W-:Y:S01]  /*3960*/  @!P5 FMUL R15, R15, R15 ;  /* 0x0000000f0f0fd220 */ /* 0x004fe20000400000 */
[----:B------:R-:W-:-:S02]  /*3970*/  FSETP.GEU.AND P5, PT, R26, -126, PT ;  /* 0xc2fc00001a00780b */ /* 0x000fc40003fae000 */
[----:B------:R-:W-:-:S03]  /*3980*/  F2FP.SATFINITE.E4M3.F32.PACK_AB_MERGE_C R18, RZ, R18, RZ ;  /* 0x00000012ff12723e */ /* 0x000fc600048070ff */
[----:B------:R-:W-:Y:S01]  /*3990*/  @!P4 FMUL R31, R31, 0.5 ;  /* 0x3f0000001f1fc820 */ /* 0x000fe20000400000 */
[----:B------:R-:W-:Y:S01]  /*39a0*/  LOP3.LUT R18, R18, 0xffff, RZ, 0xc0, !PT ;  /* 0x0000ffff12127812 */ /* 0x000fe200078ec0ff */
[----:B---3--:R-:W-:Y:S01]  /*39b0*/  @!P6 FMUL R20, R20, R20 ;  /* 0x000000141414e220 */ /* 0x008fe20000400000 */
[----:B------:R-:W-:Y:S01]  /*39c0*/  FSETP.GEU.AND P6, PT, R27, -126, PT ;  /* 0xc2fc00001b00780b */ /* 0x000fe20003fce000 */
[----:B------:R-:W2:Y:S01]  /*39d0*/  MUFU.EX2 R49, R31 ;  /* 0x0000001f00317308 */ /* 0x000ea20000000800 */
[----:B-1----:R-:W-:-:S03]  /*39e0*/  FFMA R30, R42, UR12, -R41 ;  /* 0x0000000c2a1e7c23 */ /* 0x002fc60008000829 */
[----:B------:R-:W-:Y:S01]  /*39f0*/  @!P5 FMUL R26, R26, 0.5 ;  /* 0x3f0000001a1ad820 */ /* 0x000fe20000400000 */
[----:B----4-:R-:W-:Y:S01]  /*3a00*/  @!P3 FMUL R48, R48, R48 ;  /* 0x000000303030b220 */ /* 0x010fe20000400000 */
[----:B------:R-:W-:Y:S02]  /*3a10*/  FSETP.GEU.AND P3, PT, R52, -126, PT ;  /* 0xc2fc00003400780b */ /* 0x000fe40003f6e000 */
[----:B------:R1:W3:Y:S04]  /*3a20*/  MUFU.EX2 R44, R26 ;  /* 0x0000001a002c7308 */ /* 0x0002e80000000800 */
[----:B------:R-:W-:-:S04]  /*3a30*/  @!P6 FMUL R27, R27, 0.5 ;  /* 0x3f0000001b1be820 */ /* 0x000fc80000400000 */
[----:B------:R4:W5:Y:S01]  /*3a40*/  MUFU.EX2 R45, R27 ;  /* 0x0000001b002d7308 */ /* 0x0009620000000800 */
[----:B-1----:R-:W-:-:S01]  /*3a50*/  FFMA R26, R35, UR12, -R41 ;  /* 0x0000000c231a7c23 */ /* 0x002fc20008000829 */
[----:B--2---:R-:W-:Y:S01]  /*3a60*/  @!P4 FMUL R49, R49, R49 ;  /* 0x000000313131c220 */ /* 0x004fe20000400000 */
[----:B------:R-:W-:Y:S01]  /*3a70*/  @!P3 FMUL R52, R52, 0.5 ;  /* 0x3f0000003434b820 */ /* 0x000fe20000400000 */
[--C-:B----4-:R-:W-:Y:S01]  /*3a80*/  FFMA R27, R39, UR12, -R41.reuse ;  /* 0x0000000c271b7c23 */ /* 0x110fe20008000829 */
[----:B---3--:R-:W-:Y:S01]  /*3a90*/  @!P5 FMUL R44, R44, R44 ;  /* 0x0000002c2c2cd220 */ /* 0x008fe20000400000 */
[----:B------:R-:W-:Y:S02]  /*3aa0*/  FSETP.GEU.AND P5, PT, R34, -126, PT ;  /* 0xc2fc00002200780b */ /* 0x000fe40003fae000 */
[----:B------:R-:W1:Y:S01]  /*3ab0*/  MUFU.EX2 R39, R52 ;  /* 0x0000003400277308 */ /* 0x000e620000000800 */
[----:B------:R-:W-:-:S01]  /*3ac0*/  FFMA R41, R55, UR12, -R41 ;  /* 0x0000000c37297c23 */ /* 0x000fc20008000829 */
[----:B------:R-:W-:Y:S01]  /*3ad0*/  FSETP.GEU.AND P4, PT, R27, -126, PT ;  /* 0xc2fc00001b00780b */ /* 0x000fe20003f8e000 */
[----:B-----5:R-:W-:Y:S01]  /*3ae0*/  @!P6 FMUL R45, R45, R45 ;  /* 0x0000002d2d2de220 */ /* 0x020fe20000400000 */
[----:B------:R-:W-:-:S07]  /*3af0*/  FSETP.GEU.AND P6, PT, R26, -126, PT ;  /* 0xc2fc00001a00780b */ /* 0x000fce0003fce000 */
[----:B------:R-:W-:-:S04]  /*3b00*/  @!P5 FMUL R34, R34, 0.5 ;  /* 0x3f0000002222d820 */ /* 0x000fc80000400000 */
[----:B------:R-:W-:Y:S01]  /*3b10*/  @!P4 FMUL R27, R27, 0.5 ;  /* 0x3f0000001b1bc820 */ /* 0x000fe20000400000 */
[----:B------:R-:W2:Y:S01]  /*3b20*/  MUFU.EX2 R35, R34 ;  /* 0x0000002200237308 */ /* 0x000ea20000000800 */
[----:B-1----:R-:W-:Y:S01]  /*3b30*/  @!P3 FMUL R39, R39, R39 ;  /* 0x000000272727b220 */ /* 0x002fe20000400000 */
[----:B------:R-:W-:Y:S01]  /*3b40*/  FSETP.GEU.AND P3, PT, R50, -126, PT ;  /* 0xc2fc00003200780b */ /* 0x000fe20003f6e000 */
[----:B------:R-:W-:-:S05]  /*3b50*/  @!P6 FMUL R26, R26, 0.5 ;  /* 0x3f0000001a1ae820 */ /* 0x000fca0000400000 */
[----:B------:R1:W3:Y:S07]  /*3b60*/  MUFU.EX2 R42, R27 ;  /* 0x0000001b002a7308 */ /* 0x0002ee0000000800 */
[----:B------:R-:W-:Y:S01]  /*3b70*/  @!P3 FMUL R50, R50, 0.5 ;  /* 0x3f0000003232b820 */ /* 0x000fe20000400000 */
[----:B------:R4:W5:Y:S01]  /*3b80*/  MUFU.EX2 R38, R26 ;  /* 0x0000001a00267308 */ /* 0x0009620000000800 */
[----:B--2---:R-:W-:Y:S01]  /*3b90*/  @!P5 FMUL R35, R35, R35 ;  /* 0x000000232323d220 */ /* 0x004fe20000400000 */
[----:B------:R-:W-:Y:S01]  /*3ba0*/  FSETP.GEU.AND P5, PT, R30, -126, PT ;  /* 0xc2fc00001e00780b */ /* 0x000fe20003fae000 */
[----:B-1----:R-:W-:-:S01]  /*3bb0*/  FADD R27, R36, R23 ;  /* 0x00000017241b7221 */ /* 0x002fc20000000000 */
[----:B------:R-:W-:-:S02]  /*3bc0*/  F2FP.SATFINITE.E4M3.F32.PACK_AB_MERGE_C R36, RZ, R36, RZ ;  /* 0x00000024ff24723e */ /* 0x000fc400048070ff */
[----:B------:R-:W-:Y:S02]  /*3bd0*/  F2FP.SATFINITE.E4M3.F32.PACK_AB_MERGE_C R23, RZ, R23, RZ ;  /* 0x00000017ff17723e */ /* 0x000fe400048070ff */
[----:B------:R-:W1:Y:S01]  /*3be0*/  MUFU.EX2 R52, R50 ;  /* 0x0000003200347308 */ /* 0x000e620000000800 */
[----:B---3--:R-:W-:Y:S01]  /*3bf0*/  @!P4 FMUL R42, R42, R42 ;  /* 0x0000002a2a2ac220 */ /* 0x008fe20000400000 */
[----:B------:R-:W-:Y:S01]  /*3c00*/  FSETP.GEU.AND P4, PT, R54, -126, PT ;  /* 0xc2fc00003600780b */ /* 0x000fe20003f8e000 */
[----:B----4-:R-:W-:-:S01]  /*3c10*/  FADD R26, R28, R21 ;  /* 0x000000151c1a7221 */ /* 0x010fc20000000000 */
[----:B------:R-:W-:Y:S02]  /*3c20*/  F2FP.SATFINITE.E4M3.F32.PACK_AB_MERGE_C R28, RZ, R28, RZ ;  /* 0x0000001cff1c723e */ /* 0x000fe400048070ff */
[----:B------:R-:W-:Y:S01]  /*3c30*/  F2FP.SATFINITE.E4M3.F32.PACK_AB_MERGE_C R21, RZ, R21, RZ ;  /* 0x00000015ff15723e */ /* 0x000fe200048070ff */
[----:B------:R-:W-:Y:S01]  /*3c40*/  @!P5 FMUL R30, R30, 0.5 ;  /* 0x3f0000001e1ed820 */ /* 0x000fe20000400000 */
[----:B------:R-:W-:-:S01]  /*3c50*/  FADD R34, R26, R27 ;  /* 0x0000001b1a227221 */ /* 0x000fc20000000000 */
[----:B-----5:R-:W-:Y:S01]  /*3c60*/  @!P6 FMUL R38, R38, R38 ;  /* 0x000000262626e220 */ /* 0x020fe20000400000 */
[----:B------:R-:W-:Y:S01]  /*3c70*/  FSETP.GEU.AND P6, PT, R46, -126, PT ;  /* 0xc2fc00002e00780b */ /* 0x000fe20003fce000 */
[----:B------:R2:W3:Y:S01]  /*3c80*/  MUFU.EX2 R53, R30 ;  /* 0x0000001e00357308 */ /* 0x0004e20000000800 */
[----:B------:R-:W-:-:S01]  /*3c90*/  FADD R26, R33, R20 ;  /* 0x00000014211a7221 */ /* 0x000fc20000000000 */
[----:B------:R-:W-:-:S02]  /*3ca0*/  F2FP.SATFINITE.E4M3.F32.PACK_AB_MERGE_C R20, RZ, R20, RZ ;  /* 0x00000014ff14723e */ /* 0x000fc400048070ff */
[----:B------:R-:W-:Y:S01]  /*3cb0*/  @!P4 FMUL R54, R54, 0.5 ;  /* 0x3f0000003636c820 */ /* 0x000fe20000400000 */
[----:B------:R-:W-:Y:S01]  /*3cc0*/  LOP3.LUT R28, R28, 0xff, RZ, 0xc0, !PT ;  /* 0x000000ff1c1c7812 */ /* 0x000fe200078ec0ff */
[----:B-1----:R-:W-:Y:S01]  /*3cd0*/  @!P3 FMUL R52, R52, R52 ;  /* 0x000000343434b220 */ /* 0x002fe20000400000 */
[----:B------:R-:W-:Y:S01]  /*3ce0*/  FSETP.GEU.AND P3, PT, R51, -126, PT ;  /* 0xc2fc00003300780b */ /* 0x000fe20003f6e000 */
[----:B------:R-:W1:Y:S01]  /*3cf0*/  MUFU.EX2 R72, R54 ;  /* 0x0000003600487308 */ /* 0x000e620000000800 */
[----:B--2---:R-:W-:-:S01]  /*3d00*/  FADD R30, R32, R15 ;  /* 0x0000000f201e7221 */ /* 0x004fc20000000000 */
[----:B------:R-:W-:Y:S02]  /*3d10*/  F2FP.SATFINITE.E4M3.F32.PACK_AB_MERGE_C R15, RZ, R15, RZ ;  /* 0x0000000fff0f723e */ /* 0x000fe400048070ff */
[----:B------:R-:W-:Y:S01]  /*3d20*/  @!P6 FMUL R46, R46, 0.5 ;  /* 0x3f0000002e2ee820 */ /* 0x000fe20000400000 */
[----:B------:R-:W-:Y:S01]  /*3d30*/  FADD R31, R17, R30 ;  /* 0x0000001e111f7221 */ /* 0x000fe20000000000 */
[----:B------:R-:W-:-:S01]  /*3d40*/  FADD R17, R25, R16 ;  /* 0x0000001019117221 */ /* 0x000fc20000000000 */
[----:B------:R-:W-:Y:S01]  /*3d50*/  FADD R30, R37, R22 ;  /* 0x00000016251e7221 */ /* 0x000fe20000000000 */
[----:B------:R-:W2:Y:S01]  /*3d60*/  MUFU.EX2 R73, R46 ;  /* 0x0000002e00497308 */ /* 0x000ea20000000800 */
[----:B---3--:R-:W-:Y:S01]  /*3d70*/  @!P5 FMUL R53, R53, R53 ;  /* 0x000000353535d220 */ /* 0x008fe20000400000 */
[----:B------:R-:W-:Y:S01]  /*3d80*/  FSETP.GEU.AND P5, PT, R43, -126, PT ;  /* 0xc2fc00002b00780b */ /* 0x000fe20003fae000 */
[----:B------:R-:W-:-:S01]  /*3d90*/  FADD R17, R17, R26 ;  /* 0x0000001a11117221 */ /* 0x000fc20000000000 */
[----:B------:R-:W-:Y:S01]  /*3da0*/  @!P3 FMUL R51, R51, 0.5 ;  /* 0x3f0000003333b820 */ /* 0x000fe20000400000 */
[----:B------:R-:W-:-:S01]  /*3db0*/  FADD R30, R19, R30 ;  /* 0x0000001e131e7221 */ /* 0x000fc20000000000 */
[----:B------:R-:W-:Y:S01]  /*3dc0*/  F2FP.SATFINITE.E4M3.F32.PACK_AB_MERGE_C R16, RZ, R16, RZ ;  /* 0x00000010ff10723e */ /* 0x000fe200048070ff */
[----:B------:R-:W-:-:S01]  /*3dd0*/  FADD R27, R44, R53 ;  /* 0x000000352c1b7221 */ /* 0x000fc20000000000 */
[----:B------:R-:W-:Y:S01]  /*3de0*/  F2FP.SATFINITE.E4M3.F32.PACK_AB_MERGE_C R44, RZ, R44, RZ ;  /* 0x0000002cff2c723e */ /* 0x000fe200048070ff */
[----:B-1----:R-:W-:Y:S01]  /*3df0*/  @!P4 FMUL R72, R72, R72 ;  /* 0x000000484848c220 */ /* 0x002fe20000400000 */
[----:B------:R-:W-:Y:S01]  /*3e00*/  FSETP.GEU.AND P4, PT, R41, -126, PT ;  /* 0xc2fc00002900780b */ /* 0x000fe20003f8e000 */
[----:B------:R-:W1:Y:S01]  /*3e10*/  MUFU.EX2 R51, R51 ;  /* 0x0000003300337308 */ /* 0x000e620000000800 */
[----:B------:R-:W-:Y:S01]  /*3e20*/  LOP3.LUT R16, R16, 0xffff, RZ, 0xc0, !PT ;  /* 0x0000ffff10107812 */ /* 0x000fe200078ec0ff */
[----:B------:R-:W-:Y:S01]  /*3e30*/  FADD R74, R39, R72 ;  /* 0x00000048274a7221 */ /* 0x000fe20000000000 */
[----:B------:R-:W-:-:S01]  /*3e40*/  FADD R30, R17, R30 ;  /* 0x0000001e111e7221 */ /* 0x000fc20000000000 */
[----:B------:R-:W-:Y:S01]  /*3e50*/  @!P5 FMUL R43, R43, 0.5 ;  /* 0x3f0000002b2bd820 */ /* 0x000fe20000400000 */
[----:B------:R-:W-:Y:S01]  /*3e60*/  PRMT R17, R16, 0x7604, R13 ;  /* 0x0000760410117816 */ /* 0x000fe2000000000d */
[----:B--2---:R-:W-:Y:S01]  /*3e70*/  @!P6 FMUL R73, R73, R73 ;  /* 0x000000494949e220 */ /* 0x004fe20000400000 */
[----:B------:R-:W-:Y:S01]  /*3e80*/  FSETP.GEU.AND P6, PT, R47, -126, PT ;  /* 0xc2fc00002f00780b */ /* 0x000fe20003fce000 */
[----:B------:R2:W3:Y:S01]  /*3e90*/  MUFU.EX2 R46, R43 ;  /* 0x0000002b002e7308 */ /* 0x0004e20000000800 */
[----:B------:R-:W-:Y:S01]  /*3ea0*/  IMAD.U32 R13, R44, 0x10000, RZ ;  /* 0x000100002c0d7824 */ /* 0x000fe200078e00ff */
[----:B------:R-:W-:Y:S01]  /*3eb0*/  LOP3.LUT R15, R15, 0xff, RZ, 0xc0, !PT ;  /* 0x000000ff0f0f7812 */ /* 0x000fe200078ec0ff */
[----:B------:R-:W-:-:S01]  /*3ec0*/  FADD R54, R35, R52 ;  /* 0x0000003423367221 */ /* 0x000fc20000000000 */
[----:B------:R-:W-:Y:S01]  /*3ed0*/  @!P4 FMUL R41, R41, 0.5 ;  /* 0x3f0000002929c820 */ /* 0x000fe20000400000 */
[----:B------:R-:W-:Y:S01]  /*3ee0*/  LOP3.LUT R20, R20, 0xffff, RZ, 0xc0, !PT ;  /* 0x0000ffff14147812 */ /* 0x000fe200078ec0ff */
[----:B------:R-:W-:Y:S01]  /*3ef0*/  FADD R31, R31, R34 ;  /* 0x000000221f1f7221 */ /* 0x000fe20000000000 */
[----:B------:R-:W-:Y:S01]  /*3f00*/  PRMT R28, R29, 0x7604, R28 ;  /* 0x000076041d1c7816 */ /* 0x000fe2000000001c */
[----:B------:R-:W-:Y:S01]  /*3f10*/  FADD R27, R27, R54 ;  /* 0x000000361b1b7221 */ /* 0x000fe20000000000 */
[----:B-1----:R-:W-:Y:S01]  /*3f20*/  @!P3 FMUL R51, R51, R51 ;  /* 0x000000333333b220 */ /* 0x002fe20000400000 */
[----:B------:R-:W1:Y:S01]  /*3f30*/  MUFU.EX2 R41, R41 ;  /* 0x0000002900297308 */ /* 0x000e620000000800 */
[----:B------:R-:W-:Y:S01]  /*3f40*/  FSETP.GEU.AND P3, PT, R14, -126, PT ;  /* 0xc2fc00000e00780b */ /* 0x000fe20003f6e000 */
[----:B------:R-:W-:Y:S01]  /*3f50*/  @!P6 FMUL R47, R47, 0.5 ;  /* 0x3f0000002f2fe820 */ /* 0x000fe20000400000 */
[----:B--2---:R-:W-:-:S01]  /*3f60*/  FADD R43, R48, R73 ;  /* 0x00000049302b7221 */ /* 0x004fc20000000000 */
[----:B------:R-:W-:Y:S01]  /*3f70*/  FADD R26, R38, R51 ;  /* 0x00000033261a7221 */ /* 0x000fe20000000000 */
[----:B------:R-:W-:Y:S01]  /*3f80*/  F2FP.SATFINITE.E4M3.F32.PACK_AB_MERGE_C R48, RZ, R48, RZ ;  /* 0x00000030ff30723e */ /* 0x000fe200048070ff */
[----:B------:R-:W-:Y:S01]  /*3f90*/  FADD R31, R31, R30 ;  /* 0x0000001e1f1f7221 */ /* 0x000fe20000000000 */
[----:B---3--:R-:W-:Y:S01]  /*3fa0*/  @!P5 FMUL R46, R46, R46 ;  /* 0x0000002e2e2ed220 */ /* 0x008fe20000400000 */
[----:B------:R2:W3:Y:S01]  /*3fb0*/  MUFU.EX2 R50, R47 ;  /* 0x0000002f00327308 */ /* 0x0004e20000000800 */
[----:B------:R-:W-:-:S01]  /*3fc0*/  FADD R74, R43, R74 ;  /* 0x0000004a2b4a7221 */ /* 0x000fc20000000000 */
[----:B------:R-:W-:Y:S01]  /*3fd0*/  F2FP.SATFINITE.E4M3.F32.PACK_AB_MERGE_C R43, RZ, R24, RZ ;  /* 0x00000018ff2b723e */ /* 0x000fe200048070ff */
[----:B------:R-:W-:-:S01]  /*3fe0*/  FADD R19, R45, R46 ;  /* 0x0000002e2d137221 */ /* 0x000fc20000000000 */
[----:B------:R-:W-:Y:S01]  /*3ff0*/  F2FP.SATFINITE.E4M3.F32.PACK_AB_MERGE_C R45, RZ, R45, RZ ;  /* 0x0000002dff2d723e */ /* 0x000fe200048070ff */
[----:B------:R-:W-:-:S01]  /*4000*/  FADD R27, R27, R74 ;  /* 0x0000004a1b1b7221 */ /* 0x000fc20000000000 */
[----:B------:R-:W-:Y:S01]  /*4010*/  LOP3.LUT R43, R43, 0xff, RZ, 0xc0, !PT ;  /* 0x000000ff2b2b7812 */ /* 0x000fe200078ec0ff */
[----:B------:R-:W-:-:S01]  /*4020*/  FADD R19, R19, R26 ;  /* 0x0000001a13137221 */ /* 0x000fc20000000000 */
[----:B------:R-:W-:Y:S01]  /*4030*/  @!P3 FMUL R14, R14, 0.5 ;  /* 0x3f0000000e0eb820 */ /* 0x000fe20000400000 */
[----:B-1----:R-:W-:Y:S01]  /*4040*/  @!P4 FMUL R41, R41, R41 ;  /* 0x000000292929c220 */ /* 0x002fe20000400000 */
[----:B--2---:R-:W-:-:S02]  /*4050*/  F2FP.SATFINITE.E4M3.F32.PACK_AB_MERGE_C R47, RZ, R25, RZ ;  /* 0x00000019ff2f723e */ /* 0x004fc400048070ff */
[----:B------:R-:W-:Y:S01]  /*4060*/  LOP3.LUT R45, R45, 0xffff, RZ, 0xc0, !PT ;  /* 0x0000ffff2d2d7812 */ /* 0x000fe200078ec0ff */
[----:B------:R-:W-:Y:S01]  /*4070*/  FADD R25, R42, R41 ;  /* 0x000000292a197221 */ /* 0x000fe20000000000 */
[----:B------:R-:W-:Y:S01]  /*4080*/  LOP3.LUT R26, R47, 0xffff, RZ, 0xc0, !PT ;  /* 0x0000ffff2f1a7812 */ /* 0x000fe200078ec0ff */
[----:B------:R1:W2:Y:S01]  /*4090*/  MUFU.EX2 R16, R14 ;  /* 0x0000000e00107308 */ /* 0x0002a20000000800 */
[----:B------:R-:W-:Y:S01]  /*40a0*/  LOP3.LUT R21, R21, 0xff, RZ, 0xc0, !PT ;  /* 0x000000ff15157812 */ /* 0x000fe200078ec0ff */
[----:B---3--:R-:W-:Y:S01]  /*40b0*/  @!P6 FMUL R50, R50, R50 ;  /* 0x000000323232e220 */ /* 0x008fe20000400000 */
[----:B------:R-:W-:Y:S02]  /*40c0*/  PRMT R26, R26, 0x7604, R43 ;  /* 0x000076041a1a7816 */ /* 0x000fe4000000002b */
[----:B------:R-:W-:Y:S01]  /*40d0*/  F2FP.SATFINITE.E4M3.F32.PACK_AB_MERGE_C R53, RZ, R53, RZ ;  /* 0x00000035ff35723e */ /* 0x000fe200048070ff */
[----:B------:R-:W-:-:S01]  /*40e0*/  FADD R24, R49, R50 ;  /* 0x0000003231187221 */ /* 0x000fc20000000000 */
[----:B------:R-:W-:Y:S01]  /*40f0*/  F2FP.SATFINITE.E4M3.F32.PACK_AB_MERGE_C R49, RZ, R49, RZ ;  /* 0x00000031ff31723e */ /* 0x000fe200048070ff */
[----:B-1----:R-:W-:-:S02]  /*4100*/  IMAD.SHL.U32 R14, R45, 0x1000000, RZ ;  /* 0x010000002d0e7824 */ /* 0x002fc400078e00ff */
[----:B------:R-:W-:Y:S01]  /*4110*/  FADD R24, R24, R25 ;  /* 0x0000001918187221 */ /* 0x000fe20000000000 */
[----:B------:R-:W-:Y:S02]  /*4120*/  LOP3.LUT R13, R26, 0xff0000, R13, 0xf8, !PT ;  /* 0x00ff00001a0d7812 */ /* 0x000fe400078ef80d */
[----:B------:R-:W-:Y:S01]  /*4130*/  LOP3.LUT R49, R49, 0xffff, RZ, 0xc0, !PT ;  /* 0x0000ffff31317812 */ /* 0x000fe200078ec0ff */
[----:B------:R-:W-:-:S01]  /*4140*/  FADD R24, R19, R24 ;  /* 0x0000001813187221 */ /* 0x000fc20000000000 */
[----:B------:R-:W-:Y:S01]  /*4150*/  PRMT R19, R20, 0x7604, R15 ;  /* 0x0000760414137816 */ /* 0x000fe2000000000f */
[----:B------:R-:W-:Y:S01]  /*4160*/  IMAD.U32 R15, R48, 0x10000, RZ ;  /* 0x00010000300f7824 */ /* 0x000fe200078e00ff */
[----:B------:R-:W-:Y:S01]  /*4170*/  F2FP.SATFINITE.E4M3.F32.PACK_AB_MERGE_C R46, RZ, R46, RZ ;  /* 0x0000002eff2e723e */ /* 0x000fe200048070ff */
[----:B------:R-:W-:-:S01]  /*4180*/  FADD R24, R27, R24 ;  /* 0x000000181b187221 */ /* 0x000fc20000000000 */
[----:B------:R-:W-:Y:S01]  /*4190*/  LOP3.LUT R13, R13, R14, RZ, 0xfc, !PT ;  /* 0x0000000e0d0d7212 */ /* 0x000fe200078efcff */
[----:B------:R-:W-:Y:S01]  /*41a0*/  IMAD.SHL.U32 R14, R49, 0x1000000, RZ ;  /* 0x01000000310e7824 */ /* 0x000fe200078e00ff */
[----:B------:R-:W-:Y:S01]  /*41b0*/  F2FP.SATFINITE.E4M3.F32.PACK_AB_MERGE_C R37, RZ, R37, RZ ;  /* 0x00000025ff25723e */ /* 0x000fe200048070ff */
[----:B--2---:R-:W-:Y:S01]  /*41c0*/  @!P3 FMUL R16, R16, R16 ;  /* 0x000000101010b220 */ /* 0x004fe20000400000 */
[----:B------:R-:W-:-:S02]  /*41d0*/  F2FP.SATFINITE.E4M3.F32.PACK_AB_MERGE_C R52, RZ, R52, RZ ;  /* 0x00000034ff34723e */ /* 0x000fc400048070ff */
[----:B------:R-:W-:Y:S01]  /*41e0*/  PRMT R21, R18, 0x7604, R21 ;  /* 0x0000760412157816 */ /* 0x000fe20000000015 */
[----:B------:R-:W-:Y:S01]  /*41f0*/  IMAD.U32 R18, R53, 0x10000, RZ ;  /* 0x0001000035127824 */ /* 0x000fe200078e00ff */
[----:B------:R-:W-:Y:S01]  /*4200*/  LOP3.LUT R15, R28, 0xff0000, R15, 0xf8, !PT ;  /* 0x00ff00001c0f7812 */ /* 0x000fe200078ef80f */
[----:B------:R-:W-:Y:S01]  /*4210*/  IMAD.U32 R52, R52, 0x10000, RZ ;  /* 0x0001000034347824 */ /* 0x000fe200078e00ff */
[----:B------:R-:W-:Y:S01]  /*4220*/  LOP3.LUT R46, R46, 0xffff, RZ, 0xc0, !PT ;  /* 0x0000ffff2e2e7812 */ /* 0x000fe200078ec0ff */
[----:B------:R-:W-:Y:S01]  /*4230*/  FFMA R11, R16, R11, R31 ;  /* 0x0000000b100b7223 */ /* 0x000fe2000000001f */
[----:B------:R-:W-:Y:S01]  /*4240*/  F2FP.SATFINITE.E4M3.F32.PACK_AB_MERGE_C R39, RZ, R39, RZ ;  /* 0x00000027ff27723e */ /* 0x000fe200048070ff */
[----:B------:R-:W-:Y:S01]  /*4250*/  FMUL R56, R56, R16 ;  /* 0x0000001038387220 */ /* 0x000fe20000400000 */
[----:B------:R-:W-:Y:S01]  /*4260*/  F2FP.SATFINITE.E4M3.F32.PACK_AB_MERGE_C R42, RZ, R42, RZ ;  /* 0x0000002aff2a723e */ /* 0x000fe200048070ff */
[----:B------:R-:W-:Y:S01]  /*4270*/  FMUL R57, R57, R16 ;  /* 0x0000001039397220 */ /* 0x000fe20000400000 */
[----:B------:R-:W-:Y:S01]  /*4280*/  F2FP.SATFINITE.E4M3.F32.PACK_AB_MERGE_C R73, RZ, R73, RZ ;  /* 0x00000049ff49723e */ /* 0x000fe200048070ff */
[----:B------:R-:W-:Y:S01]  /*4290*/  IMAD.U32 R39, R39, 0x10000, RZ ;  /* 0x0001000027277824 */ /* 0x000fe200078e00ff */
[----:B------:R-:W-:Y:S01]  /*42a0*/  F2FP.SATFINITE.E4M3.F32.PACK_AB_MERGE_C R50, RZ, R50, RZ ;  /* 0x00000032ff32723e */ /* 0x000fe200048070ff */
[-C--:B------:R-:W-:Y:S01]  /*42b0*/  FMUL R60, R60, R16.reuse ;  /* 0x000000103c3c7220 */ /* 0x080fe20000400000 */
[----:B------:R-:W-:Y:S01]  /*42c0*/  LOP3.LUT R36, R36, 0xff, RZ, 0xc0, !PT ;  /* 0x000000ff24247812 */ /* 0x000fe200078ec0ff */
[----:B------:R-:W-:Y:S01]  /*42d0*/  IMAD.U32 R20, R73, 0x10000, RZ ;  /* 0x0001000049147824 */ /* 0x000fe200078e00ff */
[----:B------:R-:W-:Y:S01]  /*42e0*/  LOP3.LUT R37, R37, 0xffff, RZ, 0xc0, !PT ;  /* 0x0000ffff25257812 */ /* 0x000fe200078ec0ff */
[----:B------:R-:W-:Y:S01]  /*42f0*/  FMUL R61, R61, R16 ;  /* 0x000000103d3d7220 */ /* 0x000fe20000400000 */
[----:B------:R-:W-:Y:S01]  /*4300*/  F2FP.SATFINITE.E4M3.F32.PACK_AB_MERGE_C R22, RZ, R22, RZ ;  /* 0x00000016ff16723e */ /* 0x000fe200048070ff */
[----:B------:R-:W-:Y:S01]  /*4310*/  FMUL R64, R64, R16 ;  /* 0x0000001040407220 */ /* 0x000fe20000400000 */
[----:B------:R-:W-:Y:S01]  /*4320*/  LOP3.LUT R14, R15, R14, RZ, 0xfc, !PT ;  /* 0x0000000e0f0e7212 */ /* 0x000fe200078efcff */
[----:B------:R-:W-:Y:S01]  /*4330*/  IMAD.SHL.U32 R15, R46, 0x1000000, RZ ;  /* 0x010000002e0f7824 */ /* 0x000fe200078e00ff */
[----:B------:R-:W-:Y:S01]  /*4340*/  LOP3.LUT R42, R42, 0xffff, RZ, 0xc0, !PT ;  /* 0x0000ffff2a2a7812 */ /* 0x000fe200078ec0ff */
[----:B------:R-:W-:Y:S01]  /*4350*/  FMUL R65, R65, R16 ;  /* 0x0000001041417220 */ /* 0x000fe20000400000 */
[----:B------:R-:W-:Y:S01]  /*4360*/  F2FP.SATFINITE.E4M3.F32.PACK_AB_MERGE_C R32, RZ, R32, RZ ;  /* 0x00000020ff20723e */ /* 0x000fe200048070ff */
[-C--:B------:R-:W-:Y:S01]  /*4370*/  FMUL R68, R68, R16.reuse ;  /* 0x0000001044447220 */ /* 0x080fe20000400000 */
[----:B------:R-:W-:Y:S01]  /*4380*/  F2FP.SATFINITE.E4M3.F32.PACK_AB_MERGE_C R33, RZ, R33, RZ ;  /* 0x00000021ff21723e */ /* 0x000fe200048070ff */
[----:B------:R-:W-:Y:S01]  /*4390*/  FMUL R69, R69, R16 ;  /* 0x0000001045457220 */ /* 0x000fe20000400000 */
[----:B------:R-:W-:-:S02]  /*43a0*/  LOP3.LUT R18, R17, 0xff0000, R18, 0xf8, !PT ;  /* 0x00ff000011127812 */ /* 0x000fc400078ef812 */
[----:B------:R-:W-:Y:S02]  /*43b0*/  F2FP.SATFINITE.E4M3.F32.PACK_AB_MERGE_C R72, RZ, R72, RZ ;  /* 0x00000048ff48723e */ /* 0x000fe400048070ff */
[----:B------:R-:W-:Y:S02]  /*43c0*/  LOP3.LUT R50, R50, 0xffff, RZ, 0xc0, !PT ;  /* 0x0000ffff32327812 */ /* 0x000fe400078ec0ff */
[----:B------:R-:W-:Y:S01]  /*43d0*/  PRMT R36, R37, 0x7604, R36 ;  /* 0x0000760425247816 */ /* 0x000fe20000000024 */
[----:B------:R-:W-:Y:S01]  /*43e0*/  IMAD.U32 R17, R72, 0x10000, RZ ;  /* 0x0001000048117824 */ /* 0x000fe200078e00ff */
[----:B------:R-:W-:Y:S02]  /*43f0*/  F2FP.SATFINITE.E4M3.F32.PACK_AB_MERGE_C R51, RZ, R51, RZ ;  /* 0x00000033ff33723e */ /* 0x000fe400048070ff */
[----:B------:R-:W-:Y:S02]  /*4400*/  F2FP.SATFINITE.E4M3.F32.PACK_AB_MERGE_C R41, RZ, R41, RZ ;  /* 0x00000029ff29723e */ /* 0x000fe400048070ff */
[----:B------:R-:W-:-:S02]  /*4410*/  LOP3.LUT R23, R23, 0xff, RZ, 0xc0, !PT ;  /* 0x000000ff17177812 */ /* 0x000fc400078ec0ff */
[----:B------:R-:W-:Y:S02]  /*4420*/  LOP3.LUT R22, R22, 0xffff, RZ, 0xc0, !PT ;  /* 0x0000ffff16167812 */ /* 0x000fe400078ec0ff */
[----:B------:R-:W-:Y:S02]  /*4430*/  F2FP.SATFINITE.E4M3.F32.PACK_AB_MERGE_C R35, RZ, R35, RZ ;  /* 0x00000023ff23723e */ /* 0x000fe400048070ff */
[----:B------:R-:W-:Y:S02]  /*4440*/  F2FP.SATFINITE.E4M3.F32.PACK_AB_MERGE_C R38, RZ, R38, RZ ;  /* 0x00000026ff26723e */ /* 0x000fe400048070ff */
[----:B------:R-:W-:Y:S01]  /*4450*/  LOP3.LUT R52, R19, 0xff0000, R52, 0xf8, !PT ;  /* 0x00ff000013347812 */ /* 0x000fe200078ef834 */
[----:B------:R-:W-:Y:S01]  /*4460*/  IMAD.SHL.U32 R19, R42, 0x1000000, RZ ;  /* 0x010000002a137824 */ /* 0x000fe200078e00ff */
[----:B------:R-:W-:Y:S01]  /*4470*/  LOP3.LUT R32, R32, 0xff, RZ, 0xc0, !PT ;  /* 0x000000ff20207812 */ /* 0x000fe200078ec0ff */
[----:B------:R-:W-:Y:S01]  /*4480*/  IMAD.U32 R35, R35, 0x10000, RZ ;  /* 0x0001000023237824 */ /* 0x000fe200078e00ff */
[----:B------:R-:W-:-:S02]  /*4490*/  LOP3.LUT R33, R33, 0xffff, RZ, 0xc0, !PT ;  /* 0x0000ffff21217812 */ /* 0x000fc400078ec0ff */
[----:B------:R-:W-:Y:S01]  /*44a0*/  LOP3.LUT R18, R18, R15, RZ, 0xfc, !PT ;  /* 0x0000000f12127212 */ /* 0x000fe200078efcff */
[----:B------:R-:W-:Y:S01]  /*44b0*/  IMAD.SHL.U32 R15, R50, 0x1000000, RZ ;  /* 0x01000000320f7824 */ /* 0x000fe200078e00ff */
[----:B------:R-:W-:Y:S02]  /*44c0*/  LOP3.LUT R36, R36, 0xff0000, R39, 0xf8, !PT ;  /* 0x00ff000024247812 */ /* 0x000fe400078ef827 */
[----:B------:R-:W-:Y:S02]  /*44d0*/  LOP3.LUT R51, R51, 0xffff, RZ, 0xc0, !PT ;  /* 0x0000ffff33337812 */ /* 0x000fe400078ec0ff */
[----:B------:R-:W-:Y:S02]  /*44e0*/  LOP3.LUT R41, R41, 0xffff, RZ, 0xc0, !PT ;  /* 0x0000ffff29297812 */ /* 0x000fe400078ec0ff */
[----:B------:R-:W-:Y:S01]  /*44f0*/  PRMT R22, R22, 0x7604, R23 ;  /* 0x0000760416167816 */ /* 0x000fe20000000017 */
[----:B------:R-:W-:Y:S01]  /*4500*/  IMAD.SHL.U32 R51, R51, 0x1000000, RZ ;  /* 0x0100000033337824 */ /* 0x000fe200078e00ff */
[----:B------:R-:W-:Y:S01]  /*4510*/  LOP3.LUT R20, R21, 0xff0000, R20, 0xf8, !PT ;  /* 0x00ff000015147812 */ /* 0x000fe200078ef814 */
[----:B------:R-:W-:Y:S01]  /*4520*/  IMAD.SHL.U32 R41, R41, 0x1000000, RZ ;  /* 0x0100000029297824 */ /* 0x000fe200078e00ff */
[----:B------:R-:W-:Y:S01]  /*4530*/  LOP3.LUT R38, R38, 0xffff, RZ, 0xc0, !PT ;  /* 0x0000ffff26267812 */ /* 0x000fe200078ec0ff */
[----:B------:R-:W-:Y:S01]  /*4540*/  IMAD.MOV.U32 R23, RZ, RZ, 0x2130 ;  /* 0x00002130ff177424 */ /* 0x000fe200078e00ff */
[----:B------:R-:W-:-:S02]  /*4550*/  PRMT R32, R33, 0x7604, R32 ;  /* 0x0000760421207816 */ /* 0x000fc40000000020 */
[----:B------:R-:W-:Y:S02]  /*4560*/  LOP3.LUT R36, R36, R19, RZ, 0xfc, !PT ;  /* 0x0000001324247212 */ /* 0x000fe400078efcff */
[----:B------:R-:W-:Y:S01]  /*4570*/  LOP3.LUT R22, R22, 0xff0000, R17, 0xf8, !PT ;  /* 0x00ff000016167812 */ /* 0x000fe200078ef811 */
[----:B------:R-:W-:Y:S01]  /*4580*/  IMAD.SHL.U32 R17, R38, 0x1000000, RZ ;  /* 0x0100000026117824 */ /* 0x000fe200078e00ff */
[----:B------:R-:W-:Y:S02]  /*4590*/  LOP3.LUT R19, R20, R15, RZ, 0xfc, !PT ;  /* 0x0000000f14137212 */ /* 0x000fe400078efcff */
[----:B------:R-:W-:Y:S02]  /*45a0*/  SEL R20, R14, R13, P2 ;  /* 0x0000000d0e147207 */ /* 0x000fe40001000000 */
[----:B------:R-:W-:Y:S01]  /*45b0*/  SEL R21, R13, R14, P2 ;  /* 0x0000000e0d157207 */ /* 0x000fe20001000000 */
[----:B------:R-:W-:Y:S01]  /*45c0*/  IMAD.MOV.U32 R13, RZ, RZ, 0x3021 ;  /* 0x00003021ff0d7424 */ /* 0x000fe200078e00ff */
[----:B------:R-:W-:-:S02]  /*45d0*/  LOP3.LUT R32, R32, 0xff0000, R35, 0xf8, !PT ;  /* 0x00ff000020207812 */ /* 0x000fc400078ef823 */
[----:B------:R-:W-:Y:S02]  /*45e0*/  FSETP.GEU.AND P4, PT, R40, -126, PT ;  /* 0xc2fc00002800780b */ /* 0x000fe40003f8e000 */
[----:B------:R-:W-:Y:S02]  /*45f0*/  LOP3.LUT R51, R52, R51, RZ, 0xfc, !PT ;  /* 0x0000003334337212 */ /* 0x000fe400078efcff */
[----:B------:R-:W-:Y:S02]  /*4600*/  LOP3.LUT R22, R22, R41, RZ, 0xfc, !PT ;  /* 0x0000002916167212 */ /* 0x000fe400078efcff */
[----:B------:R-:W-:Y:S02]  /*4610*/  LOP3.LUT R17, R32, R17, RZ, 0xfc, !PT ;  /* 0x0000001120117212 */ /* 0x000fe400078efcff */
[-C--:B------:R-:W-:Y:S02]  /*4620*/  SHF.R.U32.HI R13, RZ, R0.reuse, R13 ;  /* 0x00000000ff0d7219 */ /* 0x080fe4000001160d */
[----:B------:R-:W-:-:S02]  /*4630*/  SHF.R.U32.HI R14, RZ, R0, R23 ;  /* 0x00000000ff0e7219 */ /* 0x000fc40000011617 */
[----:B------:R-:W-:Y:S01]  /*4640*/  SEL R28, R19, R18, P2 ;  /* 0x00000012131c7207 */ /* 0x000fe20001000000 */
[----:B------:R-:W-:Y:S01]  /*4650*/  @!P4 FMUL R40, R40, 0.5 ;  /* 0x3f0000002828c820 */ /* 0x000fe20000400000 */
[----:B------:R-:W-:Y:S02]  /*4660*/  SEL R19, R18, R19, P2 ;  /* 0x0000001312137207 */ /* 0x000fe40001000000 */
[----:B------:R-:W-:Y:S01]  /*4670*/  SEL R18, R22, R51, P2 ;  /* 0x0000003316127207 */ /* 0x000fe20001000000 */
[----:B------:R-:W1:Y:S01]  /*4680*/  MUFU.EX2 R15, R40 ;  /* 0x00000028000f7308 */ /* 0x000e620000000800 */
[----:B------:R-:W-:Y:S02]  /*4690*/  SEL R26, R36, R17, P2 ;  /* 0x00000011241a7207 */ /* 0x000fe40001000000 */
[----:B------:R-:W-:Y:S02]  /*46a0*/  SEL R51, R51, R22, P2 ;  /* 0x0000001633337207 */ /* 0x000fe40001000000 */
[----:B------:R-:W-:-:S02]  /*46b0*/  SEL R17, R17, R36, P2 ;  /* 0x0000002411117207 */ /* 0x000fc40001000000 */
[----:B------:R-:W-:Y:S02]  /*46c0*/  LOP3.LUT R13, R13, 0xf, RZ, 0xc0, !PT ;  /* 0x0000000f0d0d7812 */ /* 0x000fe400078ec0ff */
[----:B------:R-:W-:Y:S02]  /*46d0*/  LOP3.LUT R14, R14, 0xf, RZ, 0xc0, !PT ;  /* 0x0000000f0e0e7812 */ /* 0x000fe400078ec0ff */
[----:B------:R-:W-:Y:S01]  /*46e0*/  SHF.L.U32 R23, R4, 0x1f, RZ ;  /* 0x0000001f04177819 */ /* 0x000fe200000006ff */
[----:B------:R-:W-:Y:S03]  /*46f0*/  SHFL.IDX PT, R18, R18, R13, 0x1c1f ;  /* 0x001c1f0d12127589 */ /* 0x000fe600000e0000 */
[----:B------:R2:W3:Y:S01]  /*4700*/  SYNCS.PHASECHK.TRANS64.TRYWAIT P3, [UR6+0x3800], R23 ;  /* 0x00380017ff0075a7 */ /* 0x0004e20008060146 */
[----:B------:R-:W4:Y:S01]  /*4710*/  SHFL.IDX PT, R51, R51, R14, 0x1c1f ;  /* 0x001c1f0e33337589 */ /* 0x000f2200000e0000 */
[----:B-1----:R-:W-:-:S03]  /*4720*/  @!P4 FMUL R15, R15, R15 ;  /* 0x0000000f0f0fc220 */ /* 0x002fc60000400000 */
[----:B------:R-:W-:Y:S01]  /*4730*/  SHFL.IDX PT, R20, R20, R13, 0x1c1f ;  /* 0x001c1f0d14147589 */ /* 0x000fe200000e0000 */
[----:B------:R-:W-:-:S01]  /*4740*/  FFMA R12, R15, R12, R24 ;  /* 0x0000000c0f0c7223 */ /* 0x000fc20000000018 */
[-C--:B------:R-:W-:Y:S01]  /*4750*/  FMUL R58, R58, R15.reuse ;  /* 0x0000000f3a3a7220 */ /* 0x080fe20000400000 */
[-C--:B------:R-:W-:Y:S01]  /*4760*/  FMUL R59, R59, R15.reuse ;  /* 0x0000000f3b3b7220 */ /* 0x080fe20000400000 */
[----:B------:R-:W1:Y:S01]  /*4770*/  SHFL.IDX PT, R21, R21, R14, 0x1c1f ;  /* 0x001c1f0e15157589 */ /* 0x000e6200000e0000 */
[-C--:B------:R-:W-:Y:S01]  /*4780*/  FMUL R62, R62, R15.reuse ;  /* 0x0000000f3e3e7220 */ /* 0x080fe20000400000 */
[-C--:B------:R-:W-:Y:S01]  /*4790*/  FMUL R63, R63, R15.reuse ;  /* 0x0000000f3f3f7220 */ /* 0x080fe20000400000 */
[-C--:B------:R-:W-:Y:S01]  /*47a0*/  FMUL R66, R66, R15.reuse ;  /* 0x0000000f42427220 */ /* 0x080fe20000400000 */
[----:B------:R-:W-:Y:S01]  /*47b0*/  SHFL.IDX PT, R26, R26, R13, 0x1c1f ;  /* 0x001c1f0d1a1a7589 */ /* 0x000fe200000e0000 */
[-C--:B------:R-:W-:Y:S01]  /*47c0*/  FMUL R67, R67, R15.reuse ;  /* 0x0000000f43437220 */ /* 0x080fe20000400000 */
[-C--:B------:R-:W-:Y:S01]  /*47d0*/  FMUL R70, R70, R15.reuse ;  /* 0x0000000f46467220 */ /* 0x080fe20000400000 */
[----:B------:R-:W-:Y:S01]  /*47e0*/  FMUL R71, R71, R15 ;  /* 0x0000000f47477220 */ /* 0x000fe20000400000 */
[----:B------:R-:W5:Y:S04]  /*47f0*/  SHFL.IDX PT, R17, R17, R14, 0x1c1f ;  /* 0x001c1f0e11117589 */ /* 0x000f6800000e0000 */
[----:B------:R-:W-:Y:S04]  /*4800*/  SHFL.IDX PT, R28, R28, R13, 0x1c1f ;  /* 0x001c1f0d1c1c7589 */ /* 0x000fe800000e0000 */
[----:B------:R-:W2:Y:S01]  /*4810*/  SHFL.IDX PT, R19, R19, R14, 0x1c1f ;  /* 0x001c1f0e13137589 */ /* 0x000ea200000e0000 */
[----:B----4-:R-:W-:-:S02]  /*4820*/  PRMT R50, R18, R9, R51 ;  /* 0x0000000912327216 */ /* 0x010fc40000000033 */
[-C--:B------:R-:W-:Y:S02]  /*4830*/  PRMT R51, R18, R10.reuse, R51 ;  /* 0x0000000a12337216 */ /* 0x080fe40000000033 */
[CCC-:B-1----:R-:W-:Y:S02]  /*4840*/  PRMT R36, R20.reuse, R9.reuse, R21.reuse ;  /* 0x0000000914247216 */ /* 0x1c2fe40000000015 */
[-C--:B------:R-:W-:Y:S02]  /*4850*/  PRMT R37, R20, R10.reuse, R21 ;  /* 0x0000000a14257216 */ /* 0x080fe40000000015 */
[CCC-:B-----5:R-:W-:Y:S02]  /*4860*/  PRMT R38, R26.reuse, R9.reuse, R17.reuse ;  /* 0x000000091a267216 */ /* 0x1e0fe40000000011 */
[----:B------:R-:W-:Y:S02]  /*4870*/  PRMT R39, R26, R10, R17 ;  /* 0x0000000a1a277216 */ /* 0x000fe40000000011 */
[----:B--2---:R-:W-:-:S02]  /*4880*/  PRMT R48, R28, R9, R19 ;  /* 0x000000091c307216 */ /* 0x004fc40000000013 */
[----:B------:R-:W-:Y:S01]  /*4890*/  PRMT R49, R28, R10, R19 ;  /* 0x0000000a1c317216 */ /* 0x000fe20000000013 */
[----:B---3--:R-:W-:Y:S06]  /*48a0*/  @!P0 BRA `(.L_x_27) ;  /* 0x0000000000048947 */ /* 0x008fec0003800000 */
[----:B------:R-:W-:Y:S01]  /*48b0*/  BPT.TRAP 0x1 ;  /* 0x000000040000795c */ /* 0x000fe20000300000 */
.L_x_27:
[----:B------:R-:W-:Y:S05]  /*48c0*/  @P3 BRA `(.L_x_28) ;  /* 0x0000000000083947 */ /* 0x000fea0003800000 */
[----:B------:R-:W1:Y:S02]  /*48d0*/  SYNCS.PHASECHK.TRANS64.TRYWAIT P3, [UR6+0x3800], R23 ;  /* 0x00380017ff0075a7 */ /* 0x000e640008060146 */
[----:B-1----:R-:W-:Y:S05]  /*48e0*/  @!P3 BRA `(.L_x_29) ;  /* 0x0000004400ccb947 */ /* 0x002fea0003800000 */
.L_x_28:
[----:B------:R-:W-:Y:S01]  /*48f0*/  ULEA UR6, UR10, UR8, 0x7 ;  /* 0x000000080a067291 */ /* 0x000fe2000f8e383f */
[----:B------:R-:W-:Y:S01]  /*4900*/  WARPGROUP.ARRIVE ;  /* 0x00000000000079c5 */ /* 0x000fe20000000000 */
[----:B------:R-:W-:-:S07]  /*4910*/  UMOV UR7, 0x80000020 ;  /* 0x8000002000077882 */ /* 0x000fce0000000000 */
[----:B------:R-:W-:Y:S01]  /*4920*/  QGMMA.64x32x32.F32.E4M3.E4M3 R56, R36, gdesc[UR4], R56, gsb0 ;  /* 0x0060000424387df3 */ /* 0x000fe20008000838 */
        /* <DEDUP_REMOVED lines=8> */
.L_x_30:
[----:B------:R-:W-:-:S04]  /*49b0*/  ULEA UR6, UR9, UR38, 0x3 ;  /* 0x0000002609067291 */ /* 0x000fc8000f8e183f */
[----:B------:R-:W-:-:S04]  /*49c0*/  UIADD3 UR6, UR6, 0x3828, URZ ;  /* 0x0000382806067890 */ /* 0x000fc8000fffe03f */
[----:B------:R-:W-:-:S09]  /*49d0*/  UPRMT UR6, URZ, 0x654, UR6 ;  /* 0x000006543f067896 */ /* 0x000fd20008000006 */
[----:B------:R-:W-:Y:S01]  /*49e0*/  SYNCS.ARRIVE.TRANS64.RED.A1T0 RZ, [UR6], RZ ;  /* 0x000000ffffff79a7 */ /* 0x000fe20008100406 */
[----:B------:R-:W-:Y:S05]  /*49f0*/  @P1 BRA `(.L_x_31) ;  /* 0x0000000000041947 */ /* 0x000fea0003800000 */
[----:B------:R-:W-:Y:S01]  /*4a00*/  BPT.TRAP 0x1 ;  /* 0x000000040000795c */ /* 0x000fe20000300000 */
.L_x_31:
[----:B------:R-:W-:-:S04]  /*4a10*/  UIADD3 UR9, UR9, 0x1, URZ ;  /* 0x0000000109097890 */ /* 0x000fc8000fffe03f */
[----:B------:R-:W-:-:S04]  /*4a20*/  UISETP.NE.AND UP0, UPT, UR9, 0x5, UPT ;  /* 0x000000050900788c */ /* 0x000fc8000bf05270 */
[----:B------:R-:W-:Y:S01]  /*4a30*/  USEL UR9, UR9, URZ, UP0 ;  /* 0x0000003f09097287 */ /* 0x000fe20008000000 */
[----:B------:R-:W-:Y:S11]  /*4a40*/  @!P0 BRA `(.L_x_32) ;  /* 0x0000000000048947 */ /* 0x000ff60003800000 */
[----:B------:R-:W-:Y:S01]  /*4a50*/  BPT.TRAP 0x1 ;  /* 0x000000040000795c */ /* 0x000fe20000300000 */
.L_x_32:
[----:B------:R-:W-:-:S04]  /*4a60*/  ULEA UR6, UR9, UR38, 0x3 ;  /* 0x0000002609067291 */ /* 0x000fc8000f8e183f */
[----:B------:R-:W-:-:S04]  /*4a70*/  UIADD3 UR6, UR6, 0x3828, URZ ;  /* 0x0000382806067890 */ /* 0x000fc8000fffe03f */
[----:B------:R-:W-:-:S09]  /*4a80*/  UPRMT UR6, URZ, 0x654, UR6 ;  /* 0x000006543f067896 */ /* 0x000fd20008000006 */
[----:B------:R-:W-:Y:S01]  /*4a90*/  SYNCS.ARRIVE.TRANS64.RED.A1T0 RZ, [UR6], RZ ;  /* 0x000000ffffff79a7 */ /* 0x000fe20008100406 */
[----:B------:R-:W-:Y:S05]  /*4aa0*/  @P1 BRA `(.L_x_33) ;  /* 0x0000000000041947 */ /* 0x000fea0003800000 */
[----:B------:R-:W-:Y:S01]  /*4ab0*/  BPT.TRAP 0x1 ;  /* 0x000000040000795c */ /* 0x000fe20000300000 */
.L_x_33:
[----:B------:R-:W-:Y:S01]  /*4ac0*/  UIADD3 UR10, UR10, 0x1, URZ ;  /* 0x000000010a0a7890 */ /* 0x000fe2000fffe03f */
[----:B------:R-:W-:Y:S01]  /*4ad0*/  ISETP.GT.AND P3, PT, R7, 0x1, PT ;  /* 0x000000010700780c */ /* 0x000fe20003f64270 */
[----:B------:R-:W-:Y:S01]  /*4ae0*/  UIADD3 UR9, UR9, 0x1, URZ ;  /* 0x0000000109097890 */ /* 0x000fe2000fffe03f */
[----:B------:R-:W-:Y:S01]  /*4af0*/  VIADD R5, R5, 0x40 ;  /* 0x0000004005057836 */ /* 0x000fe20000000000 */
[----:B------:R-:W-:Y:S01]  /*4b00*/  UISETP.NE.AND UP2, UPT, UR10, 0x5, UPT ;  /* 0x000000050a00788c */ /* 0x000fe2000bf45270 */
[----:B-1----:R-:W-:Y:S01]  /*4b10*/  VIADD R16, R7, 0xffffffff ;  /* 0xffffffff07107836 */ /* 0x002fe20000000000 */
[----:B------:R-:W-:Y:S01]  /*4b20*/  UISETP.NE.AND UP0, UPT, UR9, 0x5, UPT ;  /* 0x000000050900788c */ /* 0x000fe2000bf05270 */
[----:B------:R-:W-:Y:S01]  /*4b30*/  IMAD.MOV.U32 R17, RZ, RZ, R6 ;  /* 0x000000ffff117224 */ /* 0x000fe200078e0006 */
[----:B------:R-:W-:Y:S01]  /*4b40*/  USEL UR6, URZ, 0x1, UP2 ;  /* 0x000000013f067887 */ /* 0x000fe20009000000 */
[----:B------:R-:W-:Y:S01]  /*4b50*/  IMAD.MOV.U32 R19, RZ, RZ, R8 ;  /* 0x000000ffff137224 */ /* 0x000fe200078e0008 */
[----:B------:R-:W-:-:S02]  /*4b60*/  USEL UR9, UR9, URZ, UP0 ;  /* 0x0000003f09097287 */ /* 0x000fc40008000000 */
[----:B------:R-:W-:Y:S02]  /*4b70*/  USEL UR10, UR10, URZ, UP2 ;  /* 0x0000003f0a0a7287 */ /* 0x000fe40009000000 */
[----:B------:R-:W-:Y:S01]  /*4b80*/  LOP3.LUT R15, R4, UR6, RZ, 0x3c, !PT ;  /* 0x00000006040f7c12 */ /* 0x000fe2000f8e3cff */
[----:B------:R-:W-:Y:S09]  /*4b90*/  @P3 BRA `(.L_x_34) ;  /* 0xffffffe000c43947 */ /* 0x000ff2000383ffff */
.L_x_23:
[----:B------:R-:W-:-:S13]  /*4ba0*/  ISETP.GE.AND P3, PT, R7, RZ, PT ;  /* 0x000000ff0700720c */ /* 0x000fda0003f66270 */
[----:B------:R-:W-:Y:S05]  /*4bb0*/  @!P3 BRA `(.L_x_35) ;  /* 0x000000200068b947 */ /* 0x000fea0003800000 */
[----:B------:R-:W-:Y:S01]  /*4bc0*/  VIADD R7, R7, 0x1 ;  /* 0x0000000107077836 */ /* 0x000fe20000000000 */
[----:B------:R-:W-:Y:S01]  /*4bd0*/  ULDC UR12, c[0x0][0x604] ;  /* 0x00018100000c7ab9 */ /* 0x000fe20000000800 */
[----:B------:R-:W-:Y:S02]  /*4be0*/  IMAD.MOV.U32 R4, RZ, RZ, R6 ;  /* 0x000000ffff047224 */ /* 0x000fe400078e0006 */
[----:B------:R-:W-:-:S07]  /*4bf0*/  IMAD.MOV.U32 R16, RZ, RZ, R8 ;  /* 0x000000ffff107224 */ /* 0x000fce00078e0008 */
.L_x_46:
[----:B------:R-:W-:Y:S05]  /*4c00*/  @!P0 BRA `(.L_x_36) ;  /* 0x0000000000048947 */ /* 0x000fea0003800000 */
[----:B------:R-:W-:Y:S01]  /*4c10*/  BPT.TRAP 0x1 ;  /* 0x000000040000795c */ /* 0x000fe20000300000 */
.L_x_36:
[----:B------:R-:W-:Y:S01]  /*4c20*/  ULEA UR6, UR10, UR38, 0x3 ;  /* 0x000000260a067291 */ /* 0x000fe2000f8e183f */
[----:B------:R-:W-:-:S08]  /*4c30*/  SHF.L.U32 R0, R15, 0x1f, RZ ;  /* 0x0000001f0f007819 */ /* 0x000fd000000006ff */
[----:B------:R-:W1:Y:S02]  /*4c40*/  SYNCS.PHASECHK.TRANS64.TRYWAIT P3, [UR6+0x3800], R0 ;  /* 0x00380000ff0075a7 */ /* 0x000e640008060146 */
[----:B-1----:R-:W-:Y:S05]  /*4c50*/  @!P3 BRA `(.L_x_37) ;  /* 0x000000440008b947 */ /* 0x002fea0003800000 */
.L_x_104:
        /* <DEDUP_REMOVED lines=12> */
.L_x_38:
[C---:B------:R-:W-:Y:S01]  /*4d20*/  VIADD R6, R5.reuse, 0x1 ;  /* 0x0000000105067836 */ /* 0x040fe20000000000 */
[C---:B------:R-:W-:Y:S01]  /*4d30*/  ISETP.GE.AND P3, PT, R2.reuse, R5, PT ;  /* 0x000000050200720c */ /* 0x040fe20003f66270 */
[C---:B------:R-:W-:Y:S01]  /*4d40*/  VIADD R8, R5.reuse, 0x8 ;  /* 0x0000000805087836 */ /* 0x040fe20000000000 */
[----:B------:R-:W-:Y:S01]  /*4d50*/  ULEA UR6, UR10, UR38, 0x3 ;  /* 0x000000260a067291 */ /* 0x000fe2000f8e183f */
[C---:B------:R-:W-:Y:S01]  /*4d60*/  VIADD R17, R5.reuse, 0x9 ;  /* 0x0000000905117836 */ /* 0x040fe20000000000 */
[----:B------:R-:W-:Y:S01]  /*4d70*/  ISETP.GE.AND P4, PT, R2, R6, PT ;  /* 0x000000060200720c */ /* 0x000fe20003f86270 */
[C---:B------:R-:W-:Y:S01]  /*4d80*/  VIADD R18, R5.reuse, 0x10 ;  /* 0x0000001005127836 */ /* 0x040fe20000000000 */
[----:B------:R-:W-:Y:S01]  /*4d90*/  FSEL R15, R24, -INF , P3 ;  /* 0xff800000180f7808 */ /* 0x000fe20001800000 */
[----:B------:R-:W-:Y:S01]  /*4da0*/  VIADD R19, R5, 0x11 ;  /* 0x0000001105137836 */ /* 0x000fe20000000000 */
[----:B------:R-:W-:Y:S02]  /*4db0*/  ISETP.GE.AND P3, PT, R2, R8, PT ;  /* 0x000000080200720c */ /* 0x000fe40003f66270 */
[----:B------:R-:W-:-:S02]  /*4dc0*/  FSEL R25, R25, -INF , P4 ;  /* 0xff80000019197808 */ /* 0x000fc40002000000 */
[----:B------:R-:W-:Y:S02]  /*4dd0*/  FMNMX R20, R15, R4, !PT ;  /* 0x000000040f147209 */ /* 0x000fe40007800000 */
[----:B------:R-:W-:Y:S02]  /*4de0*/  ISETP.GE.AND P4, PT, R2, R17, PT ;  /* 0x000000110200720c */ /* 0x000fe40003f86270 */
[----:B------:R-:W-:Y:S02]  /*4df0*/  FSEL R28, R28, -INF , P3 ;  /* 0xff8000001c1c7808 */ /* 0x000fe40001800000 */
[----:B------:R-:W-:Y:S01]  /*4e00*/  FMNMX R21, R25, R20, !PT ;  /* 0x0000001419157209 */ /* 0x000fe20007800000 */
[----:B------:R-:W-:Y:S01]  /*4e10*/  VIADD R20, R5, 0x18 ;  /* 0x0000001805147836 */ /* 0x000fe20000000000 */
[----:B------:R-:W-:Y:S02]  /*4e20*/  ISETP.GE.AND P3, PT, R2, R18, PT ;  /* 0x000000120200720c */ /* 0x000fe40003f66270 */
[----:B------:R-:W-:-:S02]  /*4e30*/  FSEL R29, R29, -INF , P4 ;  /* 0xff8000001d1d7808 */ /* 0x000fc40002000000 */
[----:B------:R-:W-:Y:S01]  /*4e40*/  FMNMX R22, R28, R21, !PT ;  /* 0x000000151c167209 */ /* 0x000fe20007800000 */
[----:B------:R-:W-:Y:S01]  /*4e50*/  VIADD R21, R5, 0x19 ;  /* 0x0000001905157836 */ /* 0x000fe20000000000 */
        /* <DEDUP_REMOVED lines=40> */
[----:B------:R-:W-:Y:S02]  /*50e0*/  FMNMX R77, R49, R78, !PT ;  /* 0x0000004e314d7209 */ /* 0x000fe40007800000 */
[----:B------:R-:W-:Y:S02]  /*50f0*/  FSEL R53, R53, -INF , P4 ;  /* 0xff80000035357808 */ /* 0x000fe40002000000 */
[----:B------:R-:W-:-:S02]  /*5100*/  FMNMX R78, R52, R77, !PT ;  /* 0x0000004d344e7209 */ /* 0x000fc40007800000 */
[----:B------:R-:W-:Y:S02]  /*5110*/  ISETP.GE.AND P6, PT, R3, R6, PT ;  /* 0x000000060300720c */ /* 0x000fe40003fc6270 */
[----:B------:R-:W-:Y:S02]  /*5120*/  FMNMX R78, R53, R78, !PT ;  /* 0x0000004e354e7209 */ /* 0x000fe40007800000 */
[----:B------:R-:W-:Y:S02]  /*5130*/  ISETP.GE.AND P5, PT, R3, R18, PT ;  /* 0x000000120300720c */ /* 0x000fe40003fa6270 */
[----:B------:R-:W-:Y:S01]  /*5140*/  FSEL R27, R27, -INF , P6 ;  /* 0xff8000001b1b7808 */ /* 0x000fe20003000000 */
[----:B------:R-:W1:Y:S01]  /*5150*/  SHFL.BFLY PT, R77, R78, 0x1, 0x1f ;  /* 0x0c201f004e4d7f89 */ /* 0x000e6200000e0000 */
[----:B------:R-:W-:Y:S02]  /*5160*/  ISETP.GE.AND P6, PT, R3, R19, PT ;  /* 0x000000130300720c */ /* 0x000fe40003fc6270 */
[----:B------:R-:W-:-:S02]  /*5170*/  FSEL R34, R34, -INF , P5 ;  /* 0xff80000022227808 */ /* 0x000fc40002800000 */
[----:B------:R-:W-:Y:S02]  /*5180*/  FSEL R35, R35, -INF , P6 ;  /* 0xff80000023237808 */ /* 0x000fe40003000000 */
[C---:B------:R-:W-:Y:S02]  /*5190*/  ISETP.GE.AND P6, PT, R3.reuse, R22, PT ;  /* 0x000000160300720c */ /* 0x040fe40003fc6270 */
[C---:B------:R-:W-:Y:S02]  /*51a0*/  ISETP.GE.AND P3, PT, R3.reuse, R8, PT ;  /* 0x000000080300720c */ /* 0x040fe40003f66270 */
[----:B------:R-:W-:Y:S02]  /*51b0*/  FSEL R42, R42, -INF , P6 ;  /* 0xff8000002a2a7808 */ /* 0x000fe40003000000 */
[----:B------:R-:W-:Y:S02]  /*51c0*/  ISETP.GE.AND P6, PT, R3, R72, PT ;  /* 0x000000480300720c */ /* 0x000fe40003fc6270 */
[----:B------:R-:W-:-:S02]  /*51d0*/  FSEL R30, R30, -INF , P3 ;  /* 0xff8000001e1e7808 */ /* 0x000fc40001800000 */
[C---:B------:R-:W-:Y:S02]  /*51e0*/  ISETP.GE.AND P3, PT, R3.reuse, R20, PT ;  /* 0x000000140300720c */ /* 0x040fe40003f66270 */
[----:B------:R-:W-:Y:S02]  /*51f0*/  ISETP.GE.AND P4, PT, R3, R17, PT ;  /* 0x000000110300720c */ /* 0x000fe40003f86270 */
[----:B------:R-:W-:Y:S02]  /*5200*/  FSEL R47, R47, -INF , P6 ;  /* 0xff8000002f2f7808 */ /* 0x000fe40003000000 */
[----:B------:R-:W-:Y:S02]  /*5210*/  ISETP.GE.AND P6, PT, R3, R75, PT ;  /* 0x0000004b0300720c */ /* 0x000fe40003fc6270 */
[----:B-1----:R-:W-:Y:S02]  /*5220*/  FMNMX R77, R78, R77, !PT ;  /* 0x0000004d4e4d7209 */ /* 0x002fe40007800000 */
[----:B------:R-:W-:-:S02]  /*5230*/  FSEL R38, R38, -INF , P3 ;  /* 0xff80000026267808 */ /* 0x000fc40001800000 */
[----:B------:R-:W-:Y:S01]  /*5240*/  ISETP.GE.AND P3, PT, R3, R23, PT ;  /* 0x000000170300720c */ /* 0x000fe20003f66270 */
[----:B------:R-:W1:Y:S01]  /*5250*/  SHFL.BFLY PT, R80, R77, 0x2, 0x1f ;  /* 0x0c401f004d507f89 */ /* 0x000e6200000e0000 */
[----:B------:R-:W-:Y:S02]  /*5260*/  FSEL R31, R31, -INF , P4 ;  /* 0xff8000001f1f7808 */ /* 0x000fe40002000000 */
[----:B------:R-:W-:Y:S02]  /*5270*/  FSEL R54, R54, -INF , P6 ;  /* 0xff80000036367808 */ /* 0x000fe40003000000 */
[----:B------:R-:W-:Y:S02]  /*5280*/  ISETP.GE.AND P4, PT, R3, R21, PT ;  /* 0x000000150300720c */ /* 0x000fe40003f86270 */
[----:B------:R-:W-:Y:S02]  /*5290*/  FSEL R43, R43, -INF , P3 ;  /* 0xff8000002b2b7808 */ /* 0x000fe40001800000 */
[----:B------:R-:W-:-:S02]  /*52a0*/  ISETP.GE.AND P3, PT, R3, R73, PT ;  /* 0x000000490300720c */ /* 0x000fc40003f66270 */
[----:B------:R-:W-:Y:S02]  /*52b0*/  FSEL R39, R39, -INF , P4 ;  /* 0xff80000027277808 */ /* 0x000fe40002000000 */
[----:B------:R-:W-:Y:S02]  /*52c0*/  ISETP.GE.AND P4, PT, R3, R24, PT ;  /* 0x000000180300720c */ /* 0x000fe40003f86270 */
[----:B------:R-:W-:Y:S02]  /*52d0*/  FSEL R50, R50, -INF , P3 ;  /* 0xff80000032327808 */ /* 0x000fe40001800000 */
[----:B------:R-:W-:Y:S02]  /*52e0*/  FSEL R46, R46, -INF , P4 ;  /* 0xff8000002e2e7808 */ /* 0x000fe40002000000 */
[----:B-1----:R-:W-:-:S04]  /*52f0*/  FMNMX R6, R77, R80, !PT ;  /* 0x000000504d067209 */ /* 0x002fc80007800000 */
[----:B------:R-:W-:-:S04]  /*5300*/  FSETP.NEU.AND P5, PT, R6, -INF , PT ;  /* 0xff8000000600780b */ /* 0x000fc80003fad000 */
[----:B------:R-:W-:Y:S02]  /*5310*/  FSEL R19, R6, RZ, P5 ;  /* 0x000000ff06137208 */ /* 0x000fe40002800000 */
[----:B------:R-:W-:-:S03]  /*5320*/  ISETP.GE.AND P5, PT, R3, R5, PT ;  /* 0x000000050300720c */ /* 0x000fc60003fa6270 */
[C---:B------:R-:W-:Y:S01]  /*5330*/  FMUL R18, R19.reuse, UR12 ;  /* 0x0000000c13127c20 */ /* 0x040fe20008400000 */
[----:B------:R-:W-:Y:S01]  /*5340*/  FSEL R17, R26, -INF , P5 ;  /* 0xff8000001a117808 */ /* 0x000fe20002800000 */
[----:B------:R-:W-:-:S01]  /*5350*/  FADD R19, -R19, R4 ;  /* 0x0000000413137221 */ /* 0x000fc20000000100 */
[----:B------:R-:W-:Y:S01]  /*5360*/  ISETP.GE.AND P5, PT, R3, R74, PT ;  /* 0x0000004a0300720c */ /* 0x000fe20003fa6270 */
[----:B------:R-:W-:-:S01]  /*5370*/  FFMA R28, R28, UR12, -R18 ;  /* 0x0000000c1c1c7c23 */ /* 0x000fc20008000812 */
[----:B------:R-:W-:Y:S01]  /*5380*/  FMNMX R8, R17, R16, !PT ;  /* 0x0000001011087209 */ /* 0x000fe20007800000 */
[----:B------:R-:W-:-:S01]  /*5390*/  FFMA R25, R25, UR12, -R18 ;  /* 0x0000000c19197c23 */ /* 0x000fc20008000812 */
[--C-:B------:R-:W-:Y:S01]  /*53a0*/  FFMA R15, R15, UR12, -R18.reuse ;  /* 0x0000000c0f0f7c23 */ /* 0x100fe20008000812 */
[----:B------:R-:W-:Y:S01]  /*53b0*/  FSEL R51, R51, -INF , P5 ;  /* 0xff80000033337808 */ /* 0x000fe20002800000 */
[--C-:B------:R-:W-:Y:S01]  /*53c0*/  FFMA R29, R29, UR12, -R18.reuse ;  /* 0x0000000c1d1d7c23 */ /* 0x100fe20008000812 */
[----:B------:R-:W-:Y:S01]  /*53d0*/  FSETP.GEU.AND P6, PT, R28, -126, PT ;  /* 0xc2fc00001c00780b */ /* 0x000fe20003fce000 */
[--C-:B------:R-:W-:Y:S01]  /*53e0*/  FFMA R36, R36, UR12, -R18.reuse ;  /* 0x0000000c24247c23 */ /* 0x100fe20008000812 */
[----:B------:R-:W-:Y:S01]  /*53f0*/  FMNMX R21, R27, R8, !PT ;  /* 0x000000081b157209 */ /* 0x000fe20007800000 */
[--C-:B------:R-:W-:Y:S01]  /*5400*/  FFMA R33, R33, UR12, -R18.reuse ;  /* 0x0000000c21217c23 */ /* 0x100fe20008000812 */
[----:B------:R-:W-:Y:S01]  /*5410*/  ISETP.GE.AND P5, PT, R3, R76, PT ;  /* 0x0000004c0300720c */ /* 0x000fe20003fa6270 */
[--C-:B------:R-:W-:Y:S01]  /*5420*/  FFMA R32, R32, UR12, -R18.reuse ;  /* 0x0000000c20207c23 */ /* 0x100fe20008000812 */
[----:B------:R-:W-:Y:S01]  /*5430*/  FMNMX R8, R30, R21, !PT ;  /* 0x000000151e087209 */ /* 0x000fe20007800000 */
[--C-:B------:R-:W-:Y:S01]  /*5440*/  FFMA R37, R37, UR12, -R18.reuse ;  /* 0x0000000c25257c23 */ /* 0x100fe20008000812 */
[----:B------:R-:W-:Y:S01]  /*5450*/  FSETP.GEU.AND P3, PT, R25, -126, PT ;  /* 0xc2fc00001900780b */ /* 0x000fe20003f6e000 */
[--C-:B------:R-:W-:Y:S01]  /*5460*/  FFMA R44, R44, UR12, -R18.reuse ;  /* 0x0000000c2c2c7c23 */ /* 0x100fe20008000812 */
[----:B------:R-:W-:Y:S01]  /*5470*/  FSETP.GEU.AND P4, PT, R15, -126, PT ;  /* 0xc2fc00000f00780b */ /* 0x000fe20003f8e000 */
[--C-:B------:R-:W-:Y:S01]  /*5480*/  FFMA R41, R41, UR12, -R18.reuse ;  /* 0x0000000c29297c23 */ /* 0x100fe20008000812 */
[----:B------:R-:W-:Y:S01]  /*5490*/  FMNMX R21, R31, R8, !PT ;  /* 0x000000081f157209 */ /* 0x000fe20007800000 */
[----:B------:R-:W-:Y:S01]  /*54a0*/  @!P6 FMUL R28, R28, 0.5 ;  /* 0x3f0000001c1ce820 */ /* 0x000fe20000400000 */
[----:B------:R-:W-:Y:S01]  /*54b0*/  FSEL R55, R55, -INF , P5 ;  /* 0xff80000037377808 */ /* 0x000fe20002800000 */
[--C-:B------:R-:W-:Y:S01]  /*54c0*/  FFMA R40, R40, UR12, -R18.reuse ;  /* 0x0000000c28287c23 */ /* 0x100fe20008000812 */
[----:B------:R-:W-:Y:S01]  /*54d0*/  FSETP.GEU.AND P5, PT, R29, -126, PT ;  /* 0xc2fc00001d00780b */ /* 0x000fe20003fae000 */
[--C-:B------:R-:W-:Y:S01]  /*54e0*/  FFMA R45, R45, UR12, -R18.reuse ;  /* 0x0000000c2d2d7c23 */ /* 0x100fe20008000812 */
[----:B------:R-:W-:Y:S01]  /*54f0*/  FMNMX R8, R34, R21, !PT ;  /* 0x0000001522087209 */ /* 0x000fe20007800000 */
[----:B------:R-:W1:Y:S01]  /*5500*/  MUFU.EX2 R28, R28 ;  /* 0x0000001c001c7308 */ /* 0x000e620000000800 */
[----:B------:R-:W-:-:S01]  /*5510*/  FFMA R52, R52, UR12, -R18 ;  /* 0x0000000c34347c23 */ /* 0x000fc20008000812 */
[----:B------:R-:W-:Y:S01]  /*5520*/  @!P3 FMUL R25, R25, 0.5 ;  /* 0x3f0000001919b820 */ /* 0x000fe20000400000 */
[----:B------:R-:W-:Y:S01]  /*5530*/  FMNMX R21, R35, R8, !PT ;  /* 0x0000000823157209 */ /* 0x000fe20007800000 */
[----:B------:R-:W-:Y:S01]  /*5540*/  @!P4 FMUL R15, R15, 0.5 ;  /* 0x3f0000000f0fc820 */ /* 0x000fe20000400000 */
[----:B------:R-:W-:-:S01]  /*5550*/  FFMA R49, R49, UR12, -R18 ;  /* 0x0000000c31317c23 */ /* 0x000fc20008000812 */
[--C-:B------:R-:W-:Y:S01]  /*5560*/  FFMA R48, R48, UR12, -R18.reuse ;  /* 0x0000000c30307c23 */ /* 0x100fe20008000812 */
[----:B------:R-:W-:Y:S01]  /*5570*/  FMNMX R8, R38, R21, !PT ;  /* 0x0000001526087209 */ /* 0x000fe20007800000 */
[----:B------:R-:W2:Y:S01]  /*5580*/  MUFU.EX2 R25, R25 ;  /* 0x0000001900197308 */ /* 0x000ea20000000800 */
[----:B------:R-:W-:-:S01]  /*5590*/  FFMA R53, R53, UR12, -R18 ;  /* 0x0000000c35357c23 */ /* 0x000fc20008000812 */
[----:B------:R-:W-:Y:S01]  /*55a0*/  @!P5 FMUL R29, R29, 0.5 ;  /* 0x3f0000001d1dd820 */ /* 0x000fe20000400000 */
[----:B------:R-:W-:Y:S01]  /*55b0*/  FMNMX R21, R39, R8, !PT ;  /* 0x0000000827157209 */ /* 0x000fe20007800000 */
[----:B------:R-:W-:-:S03]  /*55c0*/  FMUL R19, R19, UR12 ;  /* 0x0000000c13137c20 */ /* 0x000fc60008400000 */
[----:B------:R-:W-:Y:S01]  /*55d0*/  FMNMX R8, R42, R21, !PT ;  /* 0x000000152a087209 */ /* 0x000fe20007800000 */
[----:B------:R-:W3:Y:S01]  /*55e0*/  MUFU.EX2 R15, R15 ;  /* 0x0000000f000f7308 */ /* 0x000ee20000000800 */
[----:B-1----:R-:W-:Y:S01]  /*55f0*/  @!P6 FMUL R28, R28, R28 ;  /* 0x0000001c1c1ce220 */ /* 0x002fe20000400000 */
[----:B------:R-:W-:Y:S02]  /*5600*/  FSETP.GEU.AND P6, PT, R36, -126, PT ;  /* 0xc2fc00002400780b */ /* 0x000fe40003fce000 */
[----:B------:R-:W-:-:S04]  /*5610*/  FMNMX R21, R43, R8, !PT ;  /* 0x000000082b157209 */ /* 0x000fc80007800000 */
[----:B------:R-:W1:Y:S01]  /*5620*/  MUFU.EX2 R29, R29 ;  /* 0x0000001d001d7308 */ /* 0x000e620000000800 */
[----:B------:R-:W-:Y:S01]  /*5630*/  FMNMX R8, R46, R21, !PT ;  /* 0x000000152e087209 */ /* 0x000fe20007800000 */
[----:B--2---:R-:W-:Y:S01]  /*5640*/  @!P3 FMUL R25, R25, R25 ;  /* 0x000000191919b220 */ /* 0x004fe20000400000 */
[----:B------:R-:W-:Y:S02]  /*5650*/  FSETP.GEU.AND P3, PT, R33, -126, PT ;  /* 0xc2fc00002100780b */ /* 0x000fe40003f6e000 */
[----:B------:R-:W-:Y:S02]  /*5660*/  FMNMX R21, R47, R8, !PT ;  /* 0x000000082f157209 */ /* 0x000fe40007800000 */
[----:B------:R-:W-:Y:S01]  /*5670*/  @!P6 FMUL R36, R36, 0.5 ;  /* 0x3f0000002424e820 */ /* 0x000fe20000400000 */
[----:B---3--:R-:W-:Y:S01]  /*5680*/  @!P4 FMUL R15, R15, R15 ;  /* 0x0000000f0f0fc220 */ /* 0x008fe20000400000 */
[----:B------:R-:W-:Y:S02]  /*5690*/  FSETP.GEU.AND P4, PT, R32, -126, PT ;  /* 0xc2fc00002000780b */ /* 0x000fe40003f8e000 */
[----:B------:R-:W-:-:S02]  /*56a0*/  FMNMX R8, R50, R21, !PT ;  /* 0x0000001532087209 */ /* 0x000fc40007800000 */
[----:B------:R-:W2:Y:S02]  /*56b0*/  MUFU.EX2 R36, R36 ;  /* 0x0000002400247308 */ /* 0x000ea40000000800 */
[----:B------:R-:W-:Y:S01]  /*56c0*/  FMNMX R21, R51, R8, !PT ;  /* 0x0000000833157209 */ /* 0x000fe20007800000 */
[----:B-1----:R-:W-:Y:S01]  /*56d0*/  @!P5 FMUL R29, R29, R29 ;  /* 0x0000001d1d1dd220 */ /* 0x002fe20000400000 */
[----:B------:R-:W-:Y:S01]  /*56e0*/  FSETP.GEU.AND P5, PT, R37, -126, PT ;  /* 0xc2fc00002500780b */ /* 0x000fe20003fae000 */
[----:B------:R-:W-:Y:S01]  /*56f0*/  @!P3 FMUL R33, R33, 0.5 ;  /* 0x3f0000002121b820 */ /* 0x000fe20000400000 */
[----:B------:R-:W-:-:S03]  /*5700*/  FMNMX R8, R54, R21, !PT ;  /* 0x0000001536087209 */ /* 0x000fc60007800000 */
[----:B------:R-:W-:Y:S01]  /*5710*/  @!P4 FMUL R32, R32, 0.5 ;  /* 0x3f0000002020c820 */ /* 0x000fe20000400000 */
[----:B------:R-:W-:Y:S01]  /*5720*/  FMNMX R8, R55, R8, !PT ;  /* 0x0000000837087209 */ /* 0x000fe20007800000 */
[----:B------:R-:W1:Y:S04]  /*5730*/  MUFU.EX2 R33, R33 ;  /* 0x0000002100217308 */ /* 0x000e680000000800 */
[----:B------:R-:W3:Y:S01]  /*5740*/  SHFL.BFLY PT, R21, R8, 0x1, 0x1f ;  /* 0x0c201f0008157f89 */ /* 0x000ee200000e0000 */
[----:B--2---:R-:W-:Y:S01]  /*5750*/  @!P6 FMUL R36, R36, R36 ;  /* 0x000000242424e220 */ /* 0x004fe20000400000 */
[----:B------:R-:W-:Y:S01]  /*5760*/  @!P5 FMUL R37, R37, 0.5 ;  /* 0x3f0000002525d820 */ /* 0x000fe20000400000 */
[----:B------:R-:W-:Y:S01]  /*5770*/  FSETP.GEU.AND P6, PT, R44, -126, PT ;  /* 0xc2fc00002c00780b */ /* 0x000fe20003fce000 */
[----:B------:R-:W2:Y:S08]  /*5780*/  MUFU.EX2 R32, R32 ;  /* 0x0000002000207308 */ /* 0x000eb00000000800 */
[----:B------:R-:W4:Y:S01]  /*5790*/  MUFU.EX2 R37, R37 ;  /* 0x0000002500257308 */ /* 0x000f220000000800 */
[----:B-1----:R-:W-:Y:S01]  /*57a0*/  @!P3 FMUL R33, R33, R33 ;  /* 0x000000212121b220 */ /* 0x002fe20000400000 */
[----:B------:R-:W-:-:S02]  /*57b0*/  FSETP.GEU.AND P3, PT, R41, -126, PT ;  /* 0xc2fc00002900780b */ /* 0x000fc40003f6e000 */
[----:B------:R-:W-:Y:S01]  /*57c0*/  @!P6 FMUL R44, R44, 0.5 ;  /* 0x3f0000002c2ce820 */ /* 0x000fe20000400000 */
[----:B--2---:R-:W-:Y:S01]  /*57d0*/  @!P4 FMUL R32, R32, R32 ;  /* 0x000000202020c220 */ /* 0x004fe20000400000 */
[----:B------:R-:W-:Y:S02]  /*57e0*/  FSETP.GEU.AND P4, PT, R40, -126, PT ;  /* 0xc2fc00002800780b */ /* 0x000fe40003f8e000 */
[----:B---3--:R-:W-:Y:S02]  /*57f0*/  FMNMX R8, R8, R21, !PT ;  /* 0x0000001508087209 */ /* 0x008fe40007800000 */
[----:B------:R-:W1:Y:S05]  /*5800*/  MUFU.EX2 R21, R44 ;  /* 0x0000002c00157308 */ /* 0x000e6a0000000800 */
[----:B------:R-:W-:Y:S01]  /*5810*/  @!P3 FMUL R41, R41, 0.5 ;  /* 0x3f0000002929b820 */ /* 0x000fe20000400000 */
[----:B----4-:R-:W-:Y:S01]  /*5820*/  @!P5 FMUL R37, R37, R37 ;  /* 0x000000252525d220 */ /* 0x010fe20000400000 */
[----:B------:R-:W-:Y:S01]  /*5830*/  FSETP.GEU.AND P5, PT, R45, -126, PT ;  /* 0xc2fc00002d00780b */ /* 0x000fe20003fae000 */
[----:B------:R-:W2:Y:S01]  /*5840*/  SHFL.BFLY PT, R23, R8, 0x2, 0x1f ;  /* 0x0c401f0008177f89 */ /* 0x000ea200000e0000 */
[----:B------:R-:W3:Y:S01]  /*5850*/  MUFU.EX2 R20, R41 ;  /* 0x0000002900147308 */ /* 0x000ee20000000800 */
[----:B------:R-:W-:-:S07]  /*5860*/  @!P4 FMUL R40, R40, 0.5 ;  /* 0x3f0000002828c820 */ /* 0x000fce0000400000 */
[----:B------:R-:W4:Y:S03]  /*5870*/  MUFU.EX2 R40, R40 ;  /* 0x0000002800287308 */ /* 0x000f260000000800 */
[----:B------:R-:W-:Y:S01]  /*5880*/  @!P5 FMUL R45, R45, 0.5 ;  /* 0x3f0000002d2dd820 */ /* 0x000fe20000400000 */
[----:B-1----:R-:W-:Y:S01]  /*5890*/  @!P6 FMUL R21, R21, R21 ;  /* 0x000000151515e220 */ /* 0x002fe20000400000 */
[----:B------:R-:W-:-:S03]  /*58a0*/  FSETP.GEU.AND P6, PT, R52, -126, PT ;  /* 0xc2fc00003400780b */ /* 0x000fc60003fce000 */
[----:B------:R-:W1:Y:S01]  /*58b0*/  MUFU.EX2 R22, R45 ;  /* 0x0000002d00167308 */ /* 0x000e620000000800 */
[----:B---3--:R-:W-:Y:S01]  /*58c0*/  @!P3 FMUL R20, R20, R20 ;  /* 0x000000141414b220 */ /* 0x008fe20000400000 */
[----:B------:R-:W-:Y:S02]  /*58d0*/  FSETP.GEU.AND P3, PT, R49, -126, PT ;  /* 0xc2fc00003100780b */ /* 0x000fe40003f6e000 */
[----:B--2---:R-:W-:-:S06]  /*58e0*/  FMNMX R8, R8, R23, !PT ;  /* 0x0000001708087209 */ /* 0x004fcc0007800000 */
[----:B------:R-:W-:Y:S01]  /*58f0*/  @!P6 FMUL R52, R52, 0.5 ;  /* 0x3f0000003434e820 */ /* 0x000fe20000400000 */
[----:B----4-:R-:W-:Y:S01]  /*5900*/  @!P4 FMUL R40, R40, R40 ;  /* 0x000000282828c220 */ /* 0x010fe20000400000 */
[----:B------:R-:W-:Y:S02]  /*5910*/  FSETP.GEU.AND P4, PT, R48, -126, PT ;  /* 0xc2fc00003000780b */ /* 0x000fe40003f8e000 */
[----:B------:R-:W2:Y:S01]  /*5920*/  MUFU.EX2 R41, R52 ;  /* 0x0000003400297308 */ /* 0x000ea20000000800 */
[----:B------:R-:W-:-:S01]  /*5930*/  FADD R4, R15, R40 ;  /* 0x000000280f047221 */ /* 0x000fc20000000000 */
[----:B------:R-:W-:Y:S01]  /*5940*/  F2FP.SATFINITE.E4M3.F32.PACK_AB_MERGE_C R40, RZ, R40, RZ ;  /* 0x00000028ff28723e */ /* 0x000fe200048070ff */
[----:B------:R-:W-:Y:S01]  /*5950*/  @!P3 FMUL R49, R49, 0.5 ;  /* 0x3f0000003131b820 */ /* 0x000fe20000400000 */
[----:B------:R-:W-:Y:S01]  /*5960*/  F2FP.SATFINITE.E4M3.F32.PACK_AB_MERGE_C R15, RZ, R15, RZ ;  /* 0x0000000fff0f723e */ /* 0x000fe200048070ff */
[----:B-1----:R-:W-:Y:S01]  /*5970*/  @!P5 FMUL R22, R22, R22 ;  /* 0x000000161616d220 */ /* 0x002fe20000400000 */
[----:B------:R-:W-:-:S02]  /*5980*/  FSETP.NEU.AND P5, PT, R8, -INF , PT ;  /* 0xff8000000800780b */ /* 0x000fc40003fad000 */
[----:B------:R-:W1:Y:S01]  /*5990*/  MUFU.EX2 R18, R49 ;  /* 0x0000003100127308 */ /* 0x000e620000000800 */
[----:B------:R-:W-:Y:S02]  /*59a0*/  LOP3.LUT R40, R40, 0xff, RZ, 0xc0, !PT ;  /* 0x000000ff28287812 */ /* 0x000fe400078ec0ff */
[----:B------:R-:W-:Y:S01]  /*59b0*/  FSEL R45, R8, RZ, P5 ;  /* 0x000000ff082d7208 */ /* 0x000fe20002800000 */
[----:B------:R-:W-:Y:S01]  /*59c0*/  @!P4 FMUL R48, R48, 0.5 ;  /* 0x3f0000003030c820 */ /* 0x000fe20000400000 */
[----:B------:R-:W-:Y:S02]  /*59d0*/  FSETP.GEU.AND P5, PT, R53, -126, PT ;  /* 0xc2fc00003500780b */ /* 0x000fe40003fae000 */
[----:B------:R-:W-:Y:S01]  /*59e0*/  LOP3.LUT R15, R15, 0xff, RZ, 0xc0, !PT ;  /* 0x000000ff0f0f7812 */ /* 0x000fe200078ec0ff */
[----:B------:R-:W-:Y:S01]  /*59f0*/  FMUL R26, R45, UR12 ;  /* 0x0000000c2d1a7c20 */ /* 0x000fe20008400000 */
[----:B------:R-:W3:Y:S01]  /*5a00*/  MUFU.EX2 R23, R48 ;  /* 0x0000003000177308 */ /* 0x000ee20000000800 */
[----:B--2---:R-:W-:Y:S01]  /*5a10*/  @!P6 FMUL R41, R41, R41 ;  /* 0x000000292929e220 */ /* 0x004fe20000400000 */
[----:B------:R-:W-:Y:S01]  /*5a20*/  FADD R45, -R45, R16 ;  /* 0x000000102d2d7221 */ /* 0x000fe20000000100 */
[----:B------:R-:W-:-:S01]  /*5a30*/  FFMA R30, R30, UR12, -R26 ;  /* 0x0000000c1e1e7c23 */ /* 0x000fc2000800081a */
[--C-:B------:R-:W-:Y:S01]  /*5a40*/  FFMA R27, R27, UR12, -R26.reuse ;  /* 0x0000000c1b1b7c23 */ /* 0x100fe2000800081a */
[----:B------:R-:W-:-:S01]  /*5a50*/  FFMA R17, R17, UR12, -R26 ;  /* 0x0000000c11117c23 */ /* 0x000fc2000800081a */
[--C-:B------:R-:W-:Y:S01]  /*5a60*/  FFMA R31, R31, UR12, -R26.reuse ;  /* 0x0000000c1f1f7c23 */ /* 0x100fe2000800081a */
[----:B------:R-:W-:-:S01]  /*5a70*/  FFMA R52, R34, UR12, -R26 ;  /* 0x0000000c22347c23 */ /* 0x000fc2000800081a */
[----:B------:R-:W-:Y:S01]  /*5a80*/  FSETP.GEU.AND P6, PT, R30, -126, PT ;  /* 0xc2fc00001e00780b */ /* 0x000fe20003fce000 */
[----:B------:R-:W-:Y:S01]  /*5a90*/  @!P5 FMUL R53, R53, 0.5 ;  /* 0x3f0000003535d820 */ /* 0x000fe20000400000 */
[----:B-1----:R-:W-:Y:S01]  /*5aa0*/  @!P3 FMUL R18, R18, R18 ;  /* 0x000000121212b220 */ /* 0x002fe20000400000 */
[----:B------:R-:W-:Y:S01]  /*5ab0*/  FSETP.GEU.AND P3, PT, R27, -126, PT ;  /* 0xc2fc00001b00780b */ /* 0x000fe20003f6e000 */
[--C-:B------:R-:W-:Y:S01]  /*5ac0*/  FFMA R35, R35, UR12, -R26.reuse ;  /* 0x0000000c23237c23 */ /* 0x100fe2000800081a */
[----:B------:R-:W1:Y:S01]  /*5ad0*/  MUFU.EX2 R24, R53 ;  /* 0x0000003500187308 */ /* 0x000e620000000800 */
[----:B------:R-:W-:-:S01]  /*5ae0*/  FFMA R46, R46, UR12, -R26 ;  /* 0x0000000c2e2e7c23 */ /* 0x000fc2000800081a */
[--C-:B------:R-:W-:Y:S01]  /*5af0*/  FFMA R54, R54, UR12, -R26.reuse ;  /* 0x0000000c36367c23 */ /* 0x100fe2000800081a */
[----:B------:R-:W-:-:S01]  /*5b00*/  FFMA R50, R50, UR12, -R26 ;  /* 0x0000000c32327c23 */ /* 0x000fc2000800081a */
[----:B---3--:R-:W-:Y:S01]  /*5b10*/  @!P4 FMUL R23, R23, R23 ;  /* 0x000000171717c220 */ /* 0x008fe20000400000 */
[----:B------:R-:W-:Y:S01]  /*5b20*/  FSETP.GEU.AND P4, PT, R17, -126, PT ;  /* 0xc2fc00001100780b */ /* 0x000fe20003f8e000 */
[----:B------:R-:W-:Y:S01]  /*5b30*/  FFMA R55, R55, UR12, -R26 ;  /* 0x0000000c37377c23 */ /* 0x000fe2000800081a */
[----:B------:R-:W-:-:S01]  /*5b40*/  FADD R16, R25, R20 ;  /* 0x0000001419107221 */ /* 0x000fc20000000000 */
[----:B------:R-:W-:Y:S01]  /*5b50*/  @!P6 FMUL R30, R30, 0.5 ;  /* 0x3f0000001e1ee820 */ /* 0x000fe20000400000 */
[----:B------:R-:W-:Y:S01]  /*5b60*/  FMUL R45, R45, UR12 ;  /* 0x0000000c2d2d7c20 */ /* 0x000fe20008400000 */
[----:B------:R-:W-:Y:S01]  /*5b70*/  F2FP.SATFINITE.E4M3.F32.PACK_AB_MERGE_C R20, RZ, R20, RZ ;  /* 0x00000014ff14723e */ /* 0x000fe200048070ff */
[----:B------:R-:W-:Y:S01]  /*5b80*/  @!P3 FMUL R27, R27, 0.5 ;  /* 0x3f0000001b1bb820 */ /* 0x000fe20000400000 */
[----:B------:R2:W3:Y:S01]  /*5b90*/  MUFU.EX2 R49, R30 ;  /* 0x0000001e00317308 */ /* 0x0004e20000000800 */
[----:B------:R-:W-:Y:S01]  /*5ba0*/  F2FP.SATFINITE.E4M3.F32.PACK_AB_MERGE_C R25, RZ, R25, RZ ;  /* 0x00000019ff19723e */ /* 0x000fe200048070ff */
[----:B-1----:R-:W-:Y:S01]  /*5bb0*/  @!P5 FMUL R24, R24, R24 ;  /* 0x000000181818d220 */ /* 0x002fe20000400000 */
[----:B------:R-:W-:-:S03]  /*5bc0*/  FSETP.GEU.AND P5, PT, R31, -126, PT ;  /* 0xc2fc00001f00780b */ /* 0x000fc60003fae000 */
[----:B------:R-:W-:Y:S02]  /*5bd0*/  @!P4 FMUL R17, R17, 0.5 ;  /* 0x3f0000001111c820 */ /* 0x000fe40000400000 */
[----:B------:R1:W4:Y:S01]  /*5be0*/  MUFU.EX2 R48, R27 ;  /* 0x0000001b00307308 */ /* 0x0003220000000800 */
[----:B--2---:R-:W-:-:S07]  /*5bf0*/  FFMA R30, R42, UR12, -R26 ;  /* 0x0000000c2a1e7c23 */ /* 0x004fce000800081a */
[----:B------:R2:W5:Y:S01]  /*5c00*/  MUFU.EX2 R44, R17 ;  /* 0x00000011002c7308 */ /* 0x0005620000000800 */
[----:B---3--:R-:W-:Y:S01]  /*5c10*/  @!P6 FMUL R49, R49, R49 ;  /* 0x000000313131e220 */ /* 0x008fe20000400000 */
[----:B-1----:R-:W-:Y:S01]  /*5c20*/  FFMA R27, R39, UR12, -R26 ;  /* 0x0000000c271b7c23 */ /* 0x002fe2000800081a */
[----:B------:R-:W-:-:S05]  /*5c30*/  @!P5 FMUL R31, R31, 0.5 ;  /* 0x3f0000001f1fd820 */ /* 0x000fca0000400000 */
[----:B------:R1:W3:Y:S01]  /*5c40*/  MUFU.EX2 R34, R31 ;  /* 0x0000001f00227308 */ /* 0x0002e20000000800 */
[----:B--2---:R-:W-:-:S01]  /*5c50*/  FFMA R17, R38, UR12, -R26 ;  /* 0x0000000c26117c23 */ /* 0x004fc2000800081a */
[----:B----4-:R-:W-:Y:S01]  /*5c60*/  @!P3 FMUL R48, R48, R48 ;  /* 0x000000303030b220 */ /* 0x010fe20000400000 */
[----:B------:R-:W-:-:S03]  /*5c70*/  FSETP.GEU.AND P3, PT, R35, -126, PT ;  /* 0xc2fc00002300780b */ /* 0x000fc60003f6e000 */
[----:B------:R-:W-:Y:S01]  /*5c80*/  FSETP.GEU.AND P6, PT, R17, -126, PT ;  /* 0xc2fc00001100780b */ /* 0x000fe20003fce000 */
[----:B-----5:R-:W-:Y:S01]  /*5c90*/  @!P4 FMUL R44, R44, R44 ;  /* 0x0000002c2c2cc220 */ /* 0x020fe20000400000 */
[----:B------:R-:W-:Y:S01]  /*5ca0*/  FSETP.GEU.AND P4, PT, R52, -126, PT ;  /* 0xc2fc00003400780b */ /* 0x000fe20003f8e000 */
[----:B-1----:R-:W-:-:S07]  /*5cb0*/  FFMA R31, R43, UR12, -R26 ;  /* 0x0000000c2b1f7c23 */ /* 0x002fce000800081a */
[----:B------:R-:W-:Y:S01]  /*5cc0*/  @!P3 FMUL R35, R35, 0.5 ;  /* 0x3f0000002323b820 */ /* 0x000fe20000400000 */
[----:B---3--:R-:W-:Y:S01]  /*5cd0*/  @!P5 FMUL R34, R34, R34 ;  /* 0x000000222222d220 */ /* 0x008fe20000400000 */
[----:B------:R-:W-:Y:S01]  /*5ce0*/  FSETP.GEU.AND P5, PT, R27, -126, PT ;  /* 0xc2fc00001b00780b */ /* 0x000fe20003fae000 */
[----:B------:R-:W-:Y:S01]  /*5cf0*/  @!P6 FMUL R17, R17, 0.5 ;  /* 0x3f0000001111e820 */ /* 0x000fe20000400000 */
[----:B------:R1:W2:Y:S01]  /*5d00*/  MUFU.EX2 R39, R35 ;  /* 0x0000002300277308 */ /* 0x0002a20000000800 */
[----:B------:R-:W-:-:S07]  /*5d10*/  @!P4 FMUL R52, R52, 0.5 ;  /* 0x3f0000003434c820 */ /* 0x000fce0000400000 */
[----:B------:R3:W4:Y:S01]  /*5d20*/  MUFU.EX2 R53, R17 ;  /* 0x0000001100357308 */ /* 0x0007220000000800 */
[----:B-1----:R-:W-:-:S01]  /*5d30*/  FADD R35, R37, R24 ;  /* 0x0000001825237221 */ /* 0x002fc20000000000 */
[----:B------:R-:W-:Y:S01]  /*5d40*/  F2FP.SATFINITE.E4M3.F32.PACK_AB_MERGE_C R24, RZ, R24, RZ ;  /* 0x00000018ff18723e */ /* 0x000fe200048070ff */
[----:B------:R-:W-:Y:S01]  /*5d50*/  @!P5 FMUL R27, R27, 0.5 ;  /* 0x3f0000001b1bd820 */ /* 0x000fe20000400000 */
[----:B------:R-:W-:Y:S02]  /*5d60*/  F2FP.SATFINITE.E4M3.F32.PACK_AB_MERGE_C R37, RZ, R37, RZ ;  /* 0x00000025ff25723e */ /* 0x000fe400048070ff */
[----:B------:R-:W-:Y:S02]  /*5d70*/  LOP3.LUT R24, R24, 0xffff, RZ, 0xc0, !PT ;  /* 0x0000ffff18187812 */ /* 0x000fe400078ec0ff */
[----:B------:R-:W1:Y:S01]  /*5d80*/  MUFU.EX2 R38, R52 ;  /* 0x0000003400267308 */ /* 0x000e620000000800 */
[----:B--2---:R-:W-:Y:S01]  /*5d90*/  @!P3 FMUL R39, R39, R39 ;  /* 0x000000272727b220 */ /* 0x004fe20000400000 */
[----:B------:R-:W-:Y:S01]  /*5da0*/  FSETP.GEU.AND P3, PT, R31, -126, PT ;  /* 0xc2fc00001f00780b */ /* 0x000fe20003f6e000 */
[----:B---3--:R-:W-:-:S01]  /*5db0*/  FFMA R17, R47, UR12, -R26 ;  /* 0x0000000c2f117c23 */ /* 0x008fc2000800081a */
[----:B------:R-:W-:-:S04]  /*5dc0*/  LOP3.LUT R37, R37, 0xffff, RZ, 0xc0, !PT ;  /* 0x0000ffff25257812 */ /* 0x000fc800078ec0ff */
[----:B------:R2:W3:Y:S01]  /*5dd0*/  MUFU.EX2 R42, R27 ;  /* 0x0000001b002a7308 */ /* 0x0004e20000000800 */
[----:B----4-:R-:W-:Y:S01]  /*5de0*/  @!P6 FMUL R53, R53, R53 ;  /* 0x000000353535e220 */ /* 0x010fe20000400000 */
[----:B------:R-:W-:-:S05]  /*5df0*/  FSETP.GEU.AND P6, PT, R46, -126, PT ;  /* 0xc2fc00002e00780b */ /* 0x000fca0003fce000 */
[----:B------:R-:W-:Y:S01]  /*5e00*/  @!P3 FMUL R31, R31, 0.5 ;  /* 0x3f0000001f1fb820 */ /* 0x000fe20000400000 */
[----:B-1----:R-:W-:Y:S01]  /*5e10*/  @!P4 FMUL R38, R38, R38 ;  /* 0x000000262626c220 */ /* 0x002fe20000400000 */
[----:B------:R-:W-:Y:S02]  /*5e20*/  FSETP.GEU.AND P4, PT, R30, -126, PT ;  /* 0xc2fc00001e00780b */ /* 0x000fe40003f8e000 */
[----:B------:R1:W4:Y:S01]  /*5e30*/  MUFU.EX2 R47, R31 ;  /* 0x0000001f002f7308 */ /* 0x0003220000000800 */
[----:B--2---:R-:W-:-:S01]  /*5e40*/  FFMA R27, R51, UR12, -R26 ;  /* 0x0000000c331b7c23 */ /* 0x004fc2000800081a */
[----:B------:R-:W-:Y:S01]  /*5e50*/  FADD R26, R29, R22 ;  /* 0x000000161d1a7221 */ /* 0x000fe20000000000 */
[----:B------:R-:W-:Y:S01]  /*5e60*/  F2FP.SATFINITE.E4M3.F32.PACK_AB_MERGE_C R29, RZ, R29, RZ ;  /* 0x0000001dff1d723e */ /* 0x000fe200048070ff */
[----:B------:R-:W-:Y:S01]  /*5e70*/  @!P6 FMUL R46, R46, 0.5 ;  /* 0x3f0000002e2ee820 */ /* 0x000fe20000400000 */
[----:B------:R-:W-:Y:S01]  /*5e80*/  F2FP.SATFINITE.E4M3.F32.PACK_AB_MERGE_C R22, RZ, R22, RZ ;  /* 0x00000016ff16723e */ /* 0x000fe200048070ff */
[----:B---3--:R-:W-:Y:S01]  /*5e90*/  @!P5 FMUL R42, R42, R42 ;  /* 0x0000002a2a2ad220 */ /* 0x008fe20000400000 */
[----:B------:R-:W-:Y:S01]  /*5ea0*/  FSETP.GEU.AND P5, PT, R17, -126, PT ;  /* 0xc2fc00001100780b */ /* 0x000fe20003fae000 */
[----:B------:R-:W-:Y:S01]  /*5eb0*/  FADD R35, R26, R35 ;  /* 0x000000231a237221 */ /* 0x000fe20000000000 */
[----:B-1----:R-:W-:-:S01]  /*5ec0*/  FADD R31, R33, R18 ;  /* 0x00000012211f7221 */ /* 0x002fc20000000000 */
[----:B------:R-:W1:Y:S01]  /*5ed0*/  MUFU.EX2 R46, R46 ;  /* 0x0000002e002e7308 */ /* 0x000e620000000800 */
[----:B------:R-:W-:Y:S01]  /*5ee0*/  LOP3.LUT R29, R29, 0xffff, RZ, 0xc0, !PT ;  /* 0x0000ffff1d1d7812 */ /* 0x000fe200078ec0ff */
[----:B------:R-:W-:Y:S01]  /*5ef0*/  @!P4 FMUL R30, R30, 0.5 ;  /* 0x3f0000001e1ec820 */ /* 0x000fe20000400000 */
[----:B------:R-:W-:-:S01]  /*5f00*/  FADD R16, R16, R31 ;  /* 0x0000001f10107221 */ /* 0x000fc20000000000 */
[----:B------:R-:W-:-:S02]  /*5f10*/  F2FP.SATFINITE.E4M3.F32.PACK_AB_MERGE_C R33, RZ, R33, RZ ;  /* 0x00000021ff21723e */ /* 0x000fc400048070ff */
[----:B------:R-:W-:Y:S01]  /*5f20*/  F2FP.SATFINITE.E4M3.F32.PACK_AB_MERGE_C R18, RZ, R18, RZ ;  /* 0x00000012ff12723e */ /* 0x000fe200048070ff */
[----:B----4-:R-:W-:Y:S01]  /*5f30*/  @!P3 FMUL R47, R47, R47 ;  /* 0x0000002f2f2fb220 */ /* 0x010fe20000400000 */
[----:B------:R2:W3:Y:S01]  /*5f40*/  MUFU.EX2 R43, R30 ;  /* 0x0000001e002b7308 */ /* 0x0004e20000000800 */
[----:B------:R-:W-:Y:S01]  /*5f50*/  FSETP.GEU.AND P3, PT, R27, -126, PT ;  /* 0xc2fc00001b00780b */ /* 0x000fe20003f6e000 */
[----:B------:R-:W-:Y:S01]  /*5f60*/  @!P5 FMUL R17, R17, 0.5 ;  /* 0x3f0000001111d820 */ /* 0x000fe20000400000 */
[----:B------:R-:W-:-:S01]  /*5f70*/  FADD R35, R16, R35 ;  /* 0x0000002310237221 */ /* 0x000fc20000000000 */
[----:B------:R-:W-:Y:S02]  /*5f80*/  LOP3.LUT R33, R33, 0xffff, RZ, 0xc0, !PT ;  /* 0x0000ffff21217812 */ /* 0x000fe400078ec0ff */
[----:B------:R-:W-:Y:S02]  /*5f90*/  LOP3.LUT R18, R18, 0xffff, RZ, 0xc0, !PT ;  /* 0x0000ffff12127812 */ /* 0x000fe400078ec0ff */
[----:B------:R4:W5:Y:S01]  /*5fa0*/  MUFU.EX2 R73, R17 ;  /* 0x0000001100497308 */ /* 0x0009620000000800 */
[----:B-1----:R-:W-:Y:S01]  /*5fb0*/  @!P6 FMUL R46, R46, R46 ;  /* 0x0000002e2e2ee220 */ /* 0x002fe20000400000 */
[----:B------:R-:W-:Y:S01]  /*5fc0*/  FSETP.GEU.AND P6, PT, R54, -126, PT ;  /* 0xc2fc00003600780b */ /* 0x000fe20003fce000 */
[----:B--2---:R-:W-:-:S01]  /*5fd0*/  FADD R30, R36, R41 ;  /* 0x00000029241e7221 */ /* 0x004fc20000000000 */
[----:B------:R-:W-:-:S02]  /*5fe0*/  F2FP.SATFINITE.E4M3.F32.PACK_AB_MERGE_C R41, RZ, R41, RZ ;  /* 0x00000029ff29723e */ /* 0x000fc400048070ff */
[----:B------:R-:W-:Y:S01]  /*5ff0*/  @!P3 FMUL R27, R27, 0.5 ;  /* 0x3f0000001b1bb820 */ /* 0x000fe20000400000 */
[----:B------:R-:W-:Y:S01]  /*6000*/  F2FP.SATFINITE.E4M3.F32.PACK_AB_MERGE_C R36, RZ, R36, RZ ;  /* 0x00000024ff24723e */ /* 0x000fe200048070ff */
[----:B---3--:R-:W-:Y:S01]  /*6010*/  @!P4 FMUL R43, R43, R43 ;  /* 0x0000002b2b2bc220 */ /* 0x008fe20000400000 */
[----:B------:R-:W-:Y:S01]  /*6020*/  FSETP.GEU.AND P4, PT, R50, -126, PT ;  /* 0xc2fc00003200780b */ /* 0x000fe20003f8e000 */
[----:B------:R1:W2:Y:S01]  /*6030*/  MUFU.EX2 R52, R27 ;  /* 0x0000001b00347308 */ /* 0x0002a20000000800 */
[----:B----4-:R-:W-:-:S01]  /*6040*/  FADD R17, R28, R21 ;  /* 0x000000151c117221 */ /* 0x010fc20000000000 */
[----:B------:R-:W-:Y:S01]  /*6050*/  F2FP.SATFINITE.E4M3.F32.PACK_AB_MERGE_C R21, RZ, R21, RZ ;  /* 0x00000015ff15723e */ /* 0x000fe200048070ff */
[----:B------:R-:W-:-:S02]  /*6060*/  FADD R26, R44, R43 ;  /* 0x0000002b2c1a7221 */ /* 0x000fc40000000000 */
[----:B------:R-:W-:Y:S01]  /*6070*/  @!P6 FMUL R54, R54, 0.5 ;  /* 0x3f0000003636e820 */ /* 0x000fe20000400000 */
[----:B------:R-:W-:-:S01]  /*6080*/  FADD R17, R17, R30 ;  /* 0x0000001e11117221 */ /* 0x000fc20000000000 */
[----:B-----5:R-:W-:Y:S01]  /*6090*/  @!P5 FMUL R73, R73, R73 ;  /* 0x000000494949d220 */ /* 0x020fe20000400000 */
[----:B------:R-:W-:Y:S01]  /*60a0*/  FSETP.GEU.AND P5, PT, R55, -126, PT ;  /* 0xc2fc00003700780b */ /* 0x000fe20003fae000 */
[----:B------:R-:W-:Y:S01]  /*60b0*/  FADD R30, R49, R46 ;  /* 0x0000002e311e7221 */ /* 0x000fe20000000000 */
[----:B-1----:R-:W-:-:S01]  /*60c0*/  FADD R27, R32, R23 ;  /* 0x00000017201b7221 */ /* 0x002fc20000000000 */
[----:B------:R-:W1:Y:S01]  /*60d0*/  MUFU.EX2 R54, R54 ;  /* 0x0000003600367308 */ /* 0x000e620000000800 */
[----:B------:R-:W-:Y:S01]  /*60e0*/  F2FP.SATFINITE.E4M3.F32.PACK_AB_MERGE_C R49, RZ, R49, RZ ;  /* 0x00000031ff31723e */ /* 0x000fe200048070ff */
[----:B------:R-:W-:Y:S01]  /*60f0*/  @!P4 FMUL R50, R50, 0.5 ;  /* 0x3f0000003232c820 */ /* 0x000fe20000400000 */
[----:B------:R-:W-:-:S01]  /*6100*/  FADD R4, R4, R27 ;  /* 0x0000001b04047221 */ /* 0x000fc20000000000 */
[----:B------:R-:W-:Y:S01]  /*6110*/  F2FP.SATFINITE.E4M3.F32.PACK_AB_MERGE_C R32, RZ, R32, RZ ;  /* 0x00000020ff20723e */ /* 0x000fe200048070ff */
[----:B------:R-:W-:-:S01]  /*6120*/  FADD R27, R48, R47 ;  /* 0x0000002f301b7221 */ /* 0x000fc20000000000 */
[----:B------:R-:W-:Y:S01]  /*6130*/  F2FP.SATFINITE.E4M3.F32.PACK_AB_MERGE_C R23, RZ, R23, RZ ;  /* 0x00000017ff17723e */ /* 0x000fe200048070ff */
[----:B--2---:R-:W-:Y:S01]  /*6140*/  @!P3 FMUL R52, R52, R52 ;  /* 0x000000343434b220 */ /* 0x004fe20000400000 */
[----:B------:R2:W3:Y:S01]  /*6150*/  MUFU.EX2 R51, R50 ;  /* 0x0000003200337308 */ /* 0x0004e20000000800 */
[----:B------:R-:W-:Y:S01]  /*6160*/  FSETP.GEU.AND P3, PT, R19, -126, PT ;  /* 0xc2fc00001300780b */ /* 0x000fe20003f6e000 */
[----:B------:R-:W-:Y:S01]  /*6170*/  @!P5 FMUL R55, R55, 0.5 ;  /* 0x3f0000003737d820 */ /* 0x000fe20000400000 */
[----:B------:R-:W-:-:S01]  /*6180*/  FADD R4, R4, R17 ;  /* 0x0000001104047221 */ /* 0x000fc20000000000 */
[----:B------:R-:W-:Y:S01]  /*6190*/  LOP3.LUT R17, R20, 0xffff, RZ, 0xc0, !PT ;  /* 0x0000ffff14117812 */ /* 0x000fe200078ec0ff */
[----:B------:R-:W-:-:S01]  /*61a0*/  FADD R31, R34, R73 ;  /* 0x00000049221f7221 */ /* 0x000fc20000000000 */
[----:B------:R-:W-:Y:S01]  /*61b0*/  LOP3.LUT R41, R41, 0xff, RZ, 0xc0, !PT ;  /* 0x000000ff29297812 */ /* 0x000fe200078ec0ff */
[----:B------:R-:W-:-:S01]  /*61c0*/  FADD R35, R4, R35 ;  /* 0x0000002304237221 */ /* 0x000fc20000000000 */
[----:B------:R-:W4:Y:S01]  /*61d0*/  MUFU.EX2 R55, R55 ;  /* 0x0000003700377308 */ /* 0x000f220000000800 */
[----:B-1----:R-:W-:Y:S01]  /*61e0*/  @!P6 FMUL R54, R54, R54 ;  /* 0x000000363636e220 */ /* 0x002fe20000400000 */
[----:B------:R-:W-:-:S02]  /*61f0*/  IMAD.U32 R4, R49, 0x10000, RZ ;  /* 0x0001000031047824 */ /* 0x000fc400078e00ff */
[----:B--2---:R-:W-:-:S01]  /*6200*/  FADD R50, R39, R52 ;  /* 0x0000003427327221 */ /* 0x004fc20000000000 */
[----:B------:R-:W-:Y:S01]  /*6210*/  F2FP.SATFINITE.E4M3.F32.PACK_AB_MERGE_C R39, RZ, R39, RZ ;  /* 0x00000027ff27723e */ /* 0x000fe200048070ff */
[----:B------:R-:W-:-:S01]  /*6220*/  FADD R77, R53, R54 ;  /* 0x00000036354d7221 */ /* 0x000fc20000000000 */
[----:B------:R-:W-:Y:S01]  /*6230*/  @!P3 FMUL R19, R19, 0.5 ;  /* 0x3f0000001313b820 */ /* 0x000fe20000400000 */
[----:B------:R-:W-:Y:S01]  /*6240*/  F2FP.SATFINITE.E4M3.F32.PACK_AB_MERGE_C R54, RZ, R54, RZ ;  /* 0x00000036ff36723e */ /* 0x000fe200048070ff */
[----:B------:R-:W-:Y:S01]  /*6250*/  FADD R27, R27, R50 ;  /* 0x000000321b1b7221 */ /* 0x000fe20000000000 */
[----:B------:R-:W-:-:S01]  /*6260*/  FADD R77, R30, R77 ;  /* 0x0000004d1e4d7221 */ /* 0x000fc20000000000 */
[----:B---3--:R-:W-:Y:S01]  /*6270*/  @!P4 FMUL R51, R51, R51 ;  /* 0x000000333333c220 */ /* 0x008fe20000400000 */
[----:B------:R-:W-:Y:S02]  /*6280*/  F2FP.SATFINITE.E4M3.F32.PACK_AB_MERGE_C R30, RZ, R28, RZ ;  /* 0x0000001cff1e723e */ /* 0x000fe400048070ff */
[----:B------:R-:W-:Y:S01]  /*6290*/  FSETP.GEU.AND P4, PT, R45, -126, PT ;  /* 0xc2fc00002d00780b */ /* 0x000fe20003f8e000 */
[----:B------:R-:W-:-:S01]  /*62a0*/  FADD R75, R38, R51 ;  /* 0x00000033264b7221 */ /* 0x000fc20000000000 */
[----:B------:R-:W-:Y:S01]  /*62b0*/  LOP3.LUT R30, R30, 0xff, RZ, 0xc0, !PT ;  /* 0x000000ff1e1e7812 */ /* 0x000fe200078ec0ff */
[----:B----4-:R-:W-:Y:S01]  /*62c0*/  @!P5 FMUL R55, R55, R55 ;  /* 0x000000373737d220 */ /* 0x010fe20000400000 */
[----:B------:R-:W-:Y:S01]  /*62d0*/  F2FP.SATFINITE.E4M3.F32.PACK_AB_MERGE_C R38, RZ, R38, RZ ;  /* 0x00000026ff26723e */ /* 0x000fe200048070ff */
[----:B------:R-:W-:-:S01]  /*62e0*/  FADD R26, R26, R75 ;  /* 0x0000004b1a1a7221 */ /* 0x000fc20000000000 */
[----:B------:R-:W-:Y:S01]  /*62f0*/  PRMT R29, R29, 0x7604, R30 ;  /* 0x000076041d1d7816 */ /* 0x000fe2000000001e */
[----:B------:R-:W-:-:S01]  /*6300*/  FADD R72, R42, R55 ;  /* 0x000000372a487221 */ /* 0x000fc20000000000 */
[----:B------:R-:W-:Y:S01]  /*6310*/  F2FP.SATFINITE.E4M3.F32.PACK_AB_MERGE_C R53, RZ, R53, RZ ;  /* 0x00000035ff35723e */ /* 0x000fe200048070ff */
[----:B------:R-:W-:-:S01]  /*6320*/  FADD R26, R26, R77 ;  /* 0x0000004d1a1a7221 */ /* 0x000fc20000000000 */
[----:B------:R-:W-:Y:S01]  /*6330*/  F2FP.SATFINITE.E4M3.F32.PACK_AB_MERGE_C R51, RZ, R51, RZ ;  /* 0x00000033ff33723e */ /* 0x000fe200048070ff */
[----:B------:R-:W-:-:S01]  /*6340*/  FADD R72, R31, R72 ;  /* 0x000000481f487221 */ /* 0x000fc20000000000 */
[----:B------:R-:W-:Y:S01]  /*6350*/  F2FP.SATFINITE.E4M3.F32.PACK_AB_MERGE_C R42, RZ, R42, RZ ;  /* 0x0000002aff2a723e */ /* 0x000fe200048070ff */
[----:B------:R-:W-:Y:S01]  /*6360*/  @!P4 FMUL R45, R45, 0.5 ;  /* 0x3f0000002d2dc820 */ /* 0x000fe20000400000 */
[----:B------:R-:W-:Y:S01]  /*6370*/  LOP3.LUT R29, R29, 0xff0000, R4, 0xf8, !PT ;  /* 0x00ff00001d1d7812 */ /* 0x000fe200078ef804 */
[----:B------:R-:W-:Y:S01]  /*6380*/  IMAD.U32 R53, R53, 0x10000, RZ ;  /* 0x0001000035357824 */ /* 0x000fe200078e00ff */
[----:B------:R-:W-:Y:S01]  /*6390*/  LOP3.LUT R32, R32, 0xff, RZ, 0xc0, !PT ;  /* 0x000000ff20207812 */ /* 0x000fe200078ec0ff */
[----:B------:R1:W2:Y:S01]  /*63a0*/  MUFU.EX2 R4, R19 ;  /* 0x0000001300047308 */ /* 0x0002a20000000800 */
[----:B------:R-:W-:Y:S01]  /*63b0*/  LOP3.LUT R36, R36, 0xff, RZ, 0xc0, !PT ;  /* 0x000000ff24247812 */ /* 0x000fe200078ec0ff */
[----:B------:R-:W-:Y:S01]  /*63c0*/  IMAD.U32 R51, R51, 0x10000, RZ ;  /* 0x0001000033337824 */ /* 0x000fe200078e00ff */
[----:B------:R-:W-:Y:S01]  /*63d0*/  LOP3.LUT R23, R23, 0xff, RZ, 0xc0, !PT ;  /* 0x000000ff17177812 */ /* 0x000fe200078ec0ff */
[----:B------:R-:W-:Y:S01]  /*63e0*/  FADD R27, R27, R72 ;  /* 0x000000481b1b7221 */ /* 0x000fe20000000000 */
[----:B------:R-:W-:-:S02]  /*63f0*/  F2FP.SATFINITE.E4M3.F32.PACK_AB_MERGE_C R44, RZ, R44, RZ ;  /* 0x0000002cff2c723e */ /* 0x000fc400048070ff */
[----:B------:R-:W-:Y:S01]  /*6400*/  F2FP.SATFINITE.E4M3.F32.PACK_AB_MERGE_C R43, RZ, R43, RZ ;  /* 0x0000002bff2b723e */ /* 0x000fe200048070ff */
[----:B------:R-:W3:Y:S01]  /*6410*/  MUFU.EX2 R45, R45 ;  /* 0x0000002d002d7308 */ /* 0x000ee20000000800 */
[----:B------:R-:W-:Y:S01]  /*6420*/  F2FP.SATFINITE.E4M3.F32.PACK_AB_MERGE_C R46, RZ, R46, RZ ;  /* 0x0000002eff2e723e */ /* 0x000fe200048070ff */
[----:B-1----:R-:W-:Y:S01]  /*6430*/  IMAD.U32 R19, R54, 0x10000, RZ ;  /* 0x0001000036137824 */ /* 0x002fe200078e00ff */
[----:B------:R-:W-:Y:S01]  /*6440*/  F2FP.SATFINITE.E4M3.F32.PACK_AB_MERGE_C R48, RZ, R48, RZ ;  /* 0x00000030ff30723e */ /* 0x000fe200048070ff */
[----:B------:R-:W-:Y:S01]  /*6450*/  IMAD.U32 R44, R44, 0x10000, RZ ;  /* 0x000100002c2c7824 */ /* 0x000fe200078e00ff */
[----:B------:R-:W-:Y:S01]  /*6460*/  F2FP.SATFINITE.E4M3.F32.PACK_AB_MERGE_C R34, RZ, R34, RZ ;  /* 0x00000022ff22723e */ /* 0x000fe200048070ff */
[----:B------:R-:W-:Y:S01]  /*6470*/  IMAD.U32 R43, R43, 0x10000, RZ ;  /* 0x000100002b2b7824 */ /* 0x000fe200078e00ff */
[----:B------:R-:W-:Y:S01]  /*6480*/  F2FP.SATFINITE.E4M3.F32.PACK_AB_MERGE_C R47, RZ, R47, RZ ;  /* 0x0000002fff2f723e */ /* 0x000fe200048070ff */
[----:B------:R-:W-:Y:S01]  /*6490*/  IMAD.U32 R46, R46, 0x10000, RZ ;  /* 0x000100002e2e7824 */ /* 0x000fe200078e00ff */
[----:B------:R-:W-:Y:S01]  /*64a0*/  F2FP.SATFINITE.E4M3.F32.PACK_AB_MERGE_C R73, RZ, R73, RZ ;  /* 0x00000049ff49723e */ /* 0x000fe200048070ff */
[----:B------:R-:W-:Y:S01]  /*64b0*/  FADD R26, R26, R27 ;  /* 0x0000001b1a1a7221 */ /* 0x000fe20000000000 */
[----:B------:R-:W-:Y:S01]  /*64c0*/  F2FP.SATFINITE.E4M3.F32.PACK_AB_MERGE_C R52, RZ, R52, RZ ;  /* 0x00000034ff34723e */ /* 0x000fe200048070ff */
[----:B--2---:R-:W-:Y:S01]  /*64d0*/  @!P3 FMUL R4, R4, R4 ;  /* 0x000000040404b220 */ /* 0x004fe20000400000 */
[----:B------:R-:W-:-:S02]  /*64e0*/  F2FP.SATFINITE.E4M3.F32.PACK_AB_MERGE_C R55, RZ, R55, RZ ;  /* 0x00000037ff37723e */ /* 0x000fc400048070ff */
[----:B------:R-:W-:Y:S01]  /*64f0*/  LOP3.LUT R28, R25, 0xffff, RZ, 0xc0, !PT ;  /* 0x0000ffff191c7812 */ /* 0x000fe200078ec0ff */
[----:B------:R-:W-:-:S01]  /*6500*/  FFMA R11, R4, R11, R35 ;  /* 0x0000000b040b7223 */ /* 0x000fc20000000023 */
[----:B------:R-:W-:Y:S01]  /*6510*/  PRMT R40, R17, 0x7604, R40 ;  /* 0x0000760411287816 */ /* 0x000fe20000000028 */
[----:B------:R-:W-:Y:S01]  /*6520*/  IMAD.U32 R17, R38, 0x10000, RZ ;  /* 0x0001000026117824 */ /* 0x000fe200078e00ff */
[----:B------:R-:W-:Y:S01]  /*6530*/  LOP3.LUT R21, R21, 0xff, RZ, 0xc0, !PT ;  /* 0x000000ff15157812 */ /* 0x000fe200078ec0ff */
[----:B---3--:R-:W-:Y:S01]  /*6540*/  @!P4 FMUL R45, R45, R45 ;  /* 0x0000002d2d2dc220 */ /* 0x008fe20000400000 */
[----:B------:R-:W-:Y:S01]  /*6550*/  LOP3.LUT R22, R22, 0xffff, RZ, 0xc0, !PT ;  /* 0x0000ffff16167812 */ /* 0x000fe200078ec0ff */
[----:B------:R-:W-:Y:S01]  /*6560*/  FMUL R56, R56, R4 ;  /* 0x0000000438387220 */ /* 0x000fe20000400000 */
[----:B------:R-:W-:Y:S01]  /*6570*/  PRMT R24, R24, 0x7604, R41 ;  /* 0x0000760418187816 */ /* 0x000fe20000000029 */
[----:B------:R-:W-:-:S01]  /*6580*/  FFMA R12, R45, R12, R26 ;  /* 0x0000000c2d0c7223 */ /* 0x000fc2000000001a */
[----:B------:R-:W-:Y:S01]  /*6590*/  LOP3.LUT R39, R39, 0xffff, RZ, 0xc0, !PT ;  /* 0x0000ffff27277812 */ /* 0x000fe200078ec0ff */
[-C--:B------:R-:W-:Y:S01]  /*65a0*/  FMUL R57, R57, R4.reuse ;  /* 0x0000000439397220 */ /* 0x080fe20000400000 */
[----:B------:R-:W-:Y:S01]  /*65b0*/  LOP3.LUT R42, R42, 0xffff, RZ, 0xc0, !PT ;  /* 0x0000ffff2a2a7812 */ /* 0x000fe200078ec0ff */
[-C--:B------:R-:W-:Y:S01]  /*65c0*/  FMUL R60, R60, R4.reuse ;  /* 0x000000043c3c7220 */ /* 0x080fe20000400000 */
[----:B------:R-:W-:Y:S01]  /*65d0*/  PRMT R32, R33, 0x7604, R32 ;  /* 0x0000760421207816 */ /* 0x000fe20000000020 */
[----:B------:R-:W-:Y:S01]  /*65e0*/  IMAD.SHL.U32 R16, R39, 0x1000000, RZ ;  /* 0x0100000027107824 */ /* 0x000fe200078e00ff */
[----:B------:R-:W-:Y:S01]  /*65f0*/  PRMT R36, R37, 0x7604, R36 ;  /* 0x0000760425247816 */ /* 0x000fe20000000024 */
[-C--:B------:R-:W-:Y:S01]  /*6600*/  FMUL R61, R61, R4.reuse ;  /* 0x000000043d3d7220 */ /* 0x080fe20000400000 */
[----:B------:R-:W-:Y:S01]  /*6610*/  PRMT R18, R18, 0x7604, R23 ;  /* 0x0000760412127816 */ /* 0x000fe20000000017 */
[-C--:B------:R-:W-:Y:S01]  /*6620*/  FMUL R64, R64, R4.reuse ;  /* 0x0000000440407220 */ /* 0x080fe20000400000 */
[----:B------:R-:W-:Y:S01]  /*6630*/  LOP3.LUT R48, R48, 0xffff, RZ, 0xc0, !PT ;  /* 0x0000ffff30307812 */ /* 0x000fe200078ec0ff */
[-C--:B------:R-:W-:Y:S01]  /*6640*/  FMUL R65, R65, R4.reuse ;  /* 0x0000000441417220 */ /* 0x080fe20000400000 */
[----:B------:R-:W-:Y:S01]  /*6650*/  LOP3.LUT R34, R34, 0xffff, RZ, 0xc0, !PT ;  /* 0x0000ffff22227812 */ /* 0x000fe200078ec0ff */
[-C--:B------:R-:W-:Y:S01]  /*6660*/  FMUL R68, R68, R4.reuse ;  /* 0x0000000444447220 */ /* 0x080fe20000400000 */
[----:B------:R-:W-:Y:S01]  /*6670*/  LOP3.LUT R47, R47, 0xffff, RZ, 0xc0, !PT ;  /* 0x0000ffff2f2f7812 */ /* 0x000fe200078ec0ff */
[----:B------:R-:W-:Y:S01]  /*6680*/  IMAD.SHL.U32 R48, R48, 0x1000000, RZ ;  /* 0x0100000030307824 */ /* 0x000fe200078e00ff */
[----:B------:R-:W-:Y:S01]  /*6690*/  LOP3.LUT R73, R73, 0xffff, RZ, 0xc0, !PT ;  /* 0x0000ffff49497812 */ /* 0x000fe200078ec0ff */
[----:B------:R-:W-:Y:S01]  /*66a0*/  IMAD.SHL.U32 R34, R34, 0x1000000, RZ ;  /* 0x0100000022227824 */ /* 0x000fe200078e00ff */
[----:B------:R-:W-:Y:S01]  /*66b0*/  LOP3.LUT R52, R52, 0xffff, RZ, 0xc0, !PT ;  /* 0x0000ffff34347812 */ /* 0x000fe200078ec0ff */
[----:B------:R-:W-:Y:S01]  /*66c0*/  IMAD.SHL.U32 R47, R47, 0x1000000, RZ ;  /* 0x010000002f2f7824 */ /* 0x000fe200078e00ff */
[----:B------:R-:W-:Y:S01]  /*66d0*/  LOP3.LUT R55, R55, 0xffff, RZ, 0xc0, !PT ;  /* 0x0000ffff37377812 */ /* 0x000fe200078ec0ff */
[----:B------:R-:W-:Y:S01]  /*66e0*/  FMUL R69, R69, R4 ;  /* 0x0000000445457220 */ /* 0x000fe20000400000 */
[----:B------:R-:W-:Y:S01]  /*66f0*/  PRMT R15, R28, 0x7604, R15 ;  /* 0x000076041c0f7816 */ /* 0x000fe2000000000f */
[----:B------:R-:W-:Y:S01]  /*6700*/  IMAD.SHL.U32 R52, R52, 0x1000000, RZ ;  /* 0x0100000034347824 */ /* 0x000fe200078e00ff */
[----:B------:R-:W-:Y:S01]  /*6710*/  PRMT R21, R22, 0x7604, R21 ;  /* 0x0000760416157816 */ /* 0x000fe20000000015 */
[----:B------:R-:W-:Y:S01]  /*6720*/  IMAD.SHL.U32 R55, R55, 0x1000000, RZ ;  /* 0x0100000037377824 */ /* 0x000fe200078e00ff */
[----:B------:R-:W-:Y:S01]  /*6730*/  LOP3.LUT R24, R24, 0xff0000, R19, 0xf8, !PT ;  /* 0x00ff000018187812 */ /* 0x000fe200078ef813 */
[----:B------:R-:W-:Y:S01]  /*6740*/  IMAD.SHL.U32 R19, R42, 0x1000000, RZ ;  /* 0x010000002a137824 */ /* 0x000fe200078e00ff */
[----:B------:R-:W-:Y:S01]  /*6750*/  LOP3.LUT R17, R32, 0xff0000, R17, 0xf8, !PT ;  /* 0x00ff000020117812 */ /* 0x000fe200078ef811 */
[-C--:B------:R-:W-:Y:S01]  /*6760*/  FMUL R58, R58, R45.reuse ;  /* 0x0000002d3a3a7220 */ /* 0x080fe20000400000 */
[----:B------:R-:W-:Y:S01]  /*6770*/  LOP3.LUT R36, R36, 0xff0000, R53, 0xf8, !PT ;  /* 0x00ff000024247812 */ /* 0x000fe200078ef835 */
[-C--:B------:R-:W-:Y:S01]  /*6780*/  FMUL R59, R59, R45.reuse ;  /* 0x0000002d3b3b7220 */ /* 0x080fe20000400000 */
[----:B------:R-:W-:Y:S01]  /*6790*/  LOP3.LUT R51, R18, 0xff0000, R51, 0xf8, !PT ;  /* 0x00ff000012337812 */ /* 0x000fe200078ef833 */
[----:B------:R-:W-:Y:S01]  /*67a0*/  IMAD.SHL.U32 R18, R73, 0x1000000, RZ ;  /* 0x0100000049127824 */ /* 0x000fe200078e00ff */
[----:B------:R-:W-:Y:S01]  /*67b0*/  LOP3.LUT R15, R15, 0xff0000, R44, 0xf8, !PT ;  /* 0x00ff00000f0f7812 */ /* 0x000fe200078ef82c */
[-C--:B------:R-:W-:Y:S01]  /*67c0*/  FMUL R62, R62, R45.reuse ;  /* 0x0000002d3e3e7220 */ /* 0x080fe20000400000 */
[----:B------:R-:W-:Y:S01]  /*67d0*/  LOP3.LUT R40, R40, 0xff0000, R43, 0xf8, !PT ;  /* 0x00ff000028287812 */ /* 0x000fe200078ef82b */
[-C--:B------:R-:W-:Y:S01]  /*67e0*/  FMUL R63, R63, R45.reuse ;  /* 0x0000002d3f3f7220 */ /* 0x080fe20000400000 */
[----:B------:R-:W-:Y:S01]  /*67f0*/  LOP3.LUT R21, R21, 0xff0000, R46, 0xf8, !PT ;  /* 0x00ff000015157812 */ /* 0x000fe200078ef82e */
[-C--:B------:R-:W-:Y:S01]  /*6800*/  FMUL R66, R66, R45.reuse ;  /* 0x0000002d42427220 */ /* 0x080fe20000400000 */
[----:B------:R-:W-:Y:S01]  /*6810*/  LOP3.LUT R16, R17, R16, RZ, 0xfc, !PT ;  /* 0x0000001011107212 */ /* 0x000fe200078efcff */
[----:B------:R-:W-:Y:S01]  /*6820*/  FMUL R67, R67, R45 ;  /* 0x0000002d43437220 */ /* 0x000fe20000400000 */
[----:B------:R-:W-:Y:S01]  /*6830*/  LOP3.LUT R19, R36, R19, RZ, 0xfc, !PT ;  /* 0x0000001324137212 */ /* 0x000fe200078efcff */
[-C--:B------:R-:W-:Y:S01]  /*6840*/  FMUL R70, R70, R45.reuse ;  /* 0x0000002d46467220 */ /* 0x080fe20000400000 */
[----:B------:R-:W-:Y:S01]  /*6850*/  LOP3.LUT R15, R15, R48, RZ, 0xfc, !PT ;  /* 0x000000300f0f7212 */ /* 0x000fe200078efcff */
[----:B------:R-:W-:Y:S01]  /*6860*/  FMUL R71, R71, R45 ;  /* 0x0000002d47477220 */ /* 0x000fe20000400000 */
[----:B------:R-:W-:-:S02]  /*6870*/  LOP3.LUT R34, R29, R34, RZ, 0xfc, !PT ;  /* 0x000000221d227212 */ /* 0x000fc400078efcff */
[----:B------:R-:W-:Y:S02]  /*6880*/  LOP3.LUT R40, R40, R47, RZ, 0xfc, !PT ;  /* 0x0000002f28287212 */ /* 0x000fe400078efcff */
[----:B------:R-:W-:Y:S02]  /*6890*/  LOP3.LUT R21, R21, R18, RZ, 0xfc, !PT ;  /* 0x0000001215157212 */ /* 0x000fe400078efcff */
[----:B------:R-:W-:Y:S02]  /*68a0*/  LOP3.LUT R51, R51, R52, RZ, 0xfc, !PT ;  /* 0x0000003433337212 */ /* 0x000fe400078efcff */
[----:B------:R-:W-:Y:S02]  /*68b0*/  LOP3.LUT R24, R24, R55, RZ, 0xfc, !PT ;  /* 0x0000003718187212 */ /* 0x000fe400078efcff */
[----:B------:R-:W-:Y:S02]  /*68c0*/  SEL R20, R19, R16, P2 ;  /* 0x0000001013147207 */ /* 0x000fe40001000000 */
[----:B------:R-:W-:-:S02]  /*68d0*/  SEL R19, R16, R19, P2 ;  /* 0x0000001310137207 */ /* 0x000fc40001000000 */
[----:B------:R-:W-:Y:S02]  /*68e0*/  SEL R18, R34, R15, P2 ;  /* 0x0000000f22127207 */ /* 0x000fe40001000000 */
[----:B------:R-:W-:Y:S01]  /*68f0*/  SEL R16, R21, R40, P2 ;  /* 0x0000002815107207 */ /* 0x000fe20001000000 */
[----:B------:R1:W2:Y:S01]  /*6900*/  SHFL.IDX PT, R20, R20, R13, 0x1c1f ;  /* 0x001c1f0d14147589 */ /* 0x0002a200000e0000 */
[----:B------:R-:W-:Y:S02]  /*6910*/  SEL R22, R24, R51, P2 ;  /* 0x0000003318167207 */ /* 0x000fe40001000000 */
[----:B------:R-:W-:Y:S01]  /*6920*/  SEL R15, R15, R34, P2 ;  /* 0x000000220f0f7207 */ /* 0x000fe20001000000 */
[----:B------:R1:W3:Y:S01]  /*6930*/  SHFL.IDX PT, R18, R18, R13, 0x1c1f ;  /* 0x001c1f0d12127589 */ /* 0x0002e200000e0000 */
[----:B------:R-:W-:Y:S02]  /*6940*/  SEL R21, R40, R21, P2 ;  /* 0x0000001528157207 */ /* 0x000fe40001000000 */
[----:B------:R-:W-:Y:S01]  /*6950*/  SEL R51, R51, R24, P2 ;  /* 0x0000001833337207 */ /* 0x000fe20001000000 */
[----:B------:R1:W4:Y:S01]  /*6960*/  SHFL.IDX PT, R19, R19, R14, 0x1c1f ;  /* 0x001c1f0e13137589 */ /* 0x00032200000e0000 */
[----:B------:R-:W-:-:S03]  /*6970*/  SHF.L.U32 R17, R0, 0x1f, RZ ;  /* 0x0000001f00117819 */ /* 0x000fc600000006ff */
[----:B------:R1:W1:Y:S01]  /*6980*/  SHFL.IDX PT, R15, R15, R14, 0x1c1f ;  /* 0x001c1f0e0f0f7589 */ /* 0x00026200000e0000 */
[----:B------:R1:W1:Y:S03]  /*6990*/  SYNCS.PHASECHK.TRANS64.TRYWAIT P3, [UR6+0x3800], R17 ;  /* 0x00380011ff0075a7 */ /* 0x0002660008060146 */
[----:B------:R1:W1:Y:S04]  /*69a0*/  SHFL.IDX PT, R16, R16, R13, 0x1c1f ;  /* 0x001c1f0d10107589 */ /* 0x00026800000e0000 */
[----:B------:R1:W1:Y:S04]  /*69b0*/  SHFL.IDX PT, R21, R21, R14, 0x1c1f ;  /* 0x001c1f0e15157589 */ /* 0x00026800000e0000 */
[----:B------:R1:W1:Y:S04]  /*69c0*/  SHFL.IDX PT, R22, R22, R13, 0x1c1f ;  /* 0x001c1f0d16167589 */ /* 0x00026800000e0000 */
[----:B------:R1:W1:Y:S01]  /*69d0*/  SHFL.IDX PT, R51, R51, R14, 0x1c1f ;  /* 0x001c1f0e33337589 */ /* 0x00026200000e0000 */
[----:B--23--:R-:W-:Y:S05]  /*69e0*/  @!P0 BRA `(.L_x_39) ;  /* 0x0000000000048947 */ /* 0x00cfea0003800000 */
[----:B------:R-:W-:Y:S01]  /*69f0*/  BPT.TRAP 0x1 ;  /* 0x000000040000795c */ /* 0x000fe20000300000 */
.L_x_39:
[----:B-1----:R-:W-:Y:S05]  /*6a00*/  @P3 BRA `(.L_x_40) ;  /* 0x0000000000083947 */ /* 0x002fea0003800000 */
[----:B------:R-:W1:Y:S02]  /*6a10*/  SYNCS.PHASECHK.TRANS64.TRYWAIT P3, [UR6+0x3800], R17 ;  /* 0x00380011ff0075a7 */ /* 0x000e640008060146 */
[----:B-1----:R-:W-:Y:S05]  /*6a20*/  @!P3 BRA `(.L_x_41) ;  /* 0x0000002400acb947 */ /* 0x002fea0003800000 */
.L_x_40:
[CCC-:B------:R-:W-:Y:S01]  /*6a30*/  PRMT R36, R18.reuse, R9.reuse, R15.reuse ;  /* 0x0000000912247216 */ /* 0x1c0fe2000000000f */
[----:B------:R-:W-:Y:S01]  /*6a40*/  ULEA UR6, UR10, UR8, 0x7 ;  /* 0x000000080a067291 */ /* 0x000fe2000f8e383f */
[-C--:B------:R-:W-:Y:S01]  /*6a50*/  PRMT R37, R18, R10.reuse, R15 ;  /* 0x0000000a12257216 */ /* 0x080fe2000000000f */
[----:B------:R-:W-:Y:S01]  /*6a60*/  UMOV UR7, 0x80000020 ;  /* 0x8000002000077882 */ /* 0x000fe20000000000 */
[CCC-:B----4-:R-:W-:Y:S02]  /*6a70*/  PRMT R38, R20.reuse, R9.reuse, R19.reuse ;  /* 0x0000000914267216 */ /* 0x1d0fe40000000013 */
[----:B------:R-:W-:Y:S02]  /*6a80*/  PRMT R39, R20, R10, R19 ;  /* 0x0000000a14277216 */ /* 0x000fe40000000013 */
[-C--:B------:R-:W-:Y:S02]  /*6a90*/  PRMT R50, R22, R9.reuse, R51 ;  /* 0x0000000916327216 */ /* 0x080fe40000000033 */
[----:B------:R-:W-:Y:S01]  /*6aa0*/  WARPGROUP.ARRIVE ;  /* 0x00000000000079c5 */ /* 0x000fe20000000000 */
[----:B------:R-:W-:-:S02]  /*6ab0*/  PRMT R48, R16, R9, R21 ;  /* 0x0000000910307216 */ /* 0x000fc40000000015 */
[-C--:B------:R-:W-:Y:S02]  /*6ac0*/  PRMT R49, R16, R10.reuse, R21 ;  /* 0x0000000a10317216 */ /* 0x080fe40000000015 */
[----:B------:R-:W-:Y:S01]  /*6ad0*/  PRMT R51, R22, R10, R51 ;  /* 0x0000000a16337216 */ /* 0x000fe20000000033 */
        /* <DEDUP_REMOVED lines=9> */
.L_x_42:
[----:B------:R-:W-:-:S04]  /*6b70*/  ULEA UR6, UR9, UR38, 0x3 ;  /* 0x0000002609067291 */ /* 0x000fc8000f8e183f */
[----:B------:R-:W-:-:S04]  /*6b80*/  UIADD3 UR6, UR6, 0x3828, URZ ;  /* 0x0000382806067890 */ /* 0x000fc8000fffe03f */
[----:B------:R-:W-:-:S09]  /*6b90*/  UPRMT UR6, URZ, 0x654, UR6 ;  /* 0x000006543f067896 */ /* 0x000fd20008000006 */
[----:B------:R-:W-:Y:S01]  /*6ba0*/  SYNCS.ARRIVE.TRANS64.RED.A1T0 RZ, [UR6], RZ ;  /* 0x000000ffffff79a7 */ /* 0x000fe20008100406 */
[----:B------:R-:W-:Y:S05]  /*6bb0*/  @P1 BRA `(.L_x_43) ;  /* 0x0000000000041947 */ /* 0x000fea0003800000 */
[----:B------:R-:W-:Y:S01]  /*6bc0*/  BPT.TRAP 0x1 ;  /* 0x000000040000795c */ /* 0x000fe20000300000 */
.L_x_43:
[----:B------:R-:W-:-:S04]  /*6bd0*/  UIADD3 UR9, UR9, 0x1, URZ ;  /* 0x0000000109097890 */ /* 0x000fc8000fffe03f */
[----:B------:R-:W-:-:S04]  /*6be0*/  UISETP.NE.AND UP0, UPT, UR9, 0x5, UPT ;  /* 0x000000050900788c */ /* 0x000fc8000bf05270 */
[----:B------:R-:W-:Y:S01]  /*6bf0*/  USEL UR9, UR9, URZ, UP0 ;  /* 0x0000003f09097287 */ /* 0x000fe20008000000 */
[----:B------:R-:W-:Y:S11]  /*6c00*/  @!P0 BRA `(.L_x_44) ;  /* 0x0000000000048947 */ /* 0x000ff60003800000 */
[----:B------:R-:W-:Y:S01]  /*6c10*/  BPT.TRAP 0x1 ;  /* 0x000000040000795c */ /* 0x000fe20000300000 */
.L_x_44:
[----:B------:R-:W-:-:S04]  /*6c20*/  ULEA UR6, UR9, UR38, 0x3 ;  /* 0x0000002609067291 */ /* 0x000fc8000f8e183f */
[----:B------:R-:W-:-:S04]  /*6c30*/  UIADD3 UR6, UR6, 0x3828, URZ ;  /* 0x0000382806067890 */ /* 0x000fc8000fffe03f */
[----:B------:R-:W-:-:S09]  /*6c40*/  UPRMT UR6, URZ, 0x654, UR6 ;  /* 0x000006543f067896 */ /* 0x000fd20008000006 */
[----:B------:R-:W-:Y:S01]  /*6c50*/  SYNCS.ARRIVE.TRANS64.RED.A1T0 RZ, [UR6], RZ ;  /* 0x000000ffffff79a7 */ /* 0x000fe20008100406 */
[----:B------:R-:W-:Y:S05]  /*6c60*/  @P1 BRA `(.L_x_45) ;  /* 0x0000000000041947 */ /* 0x000fea0003800000 */
[----:B------:R-:W-:Y:S01]  /*6c70*/  BPT.TRAP 0x1 ;  /* 0x000000040000795c */ /* 0x000fe20000300000 */
.L_x_45:
[----:B------:R-:W-:Y:S01]  /*6c80*/  UIADD3 UR10, UR10, 0x1, URZ ;  /* 0x000000010a0a7890 */ /* 0x000fe2000fffe03f */
[C---:B------:R-:W-:Y:S01]  /*6c90*/  ISETP.GT.AND P3, PT, R7.reuse, 0x1, PT ;  /* 0x000000010700780c */ /* 0x040fe20003f64270 */
[----:B------:R-:W-:Y:S01]  /*6ca0*/  UIADD3 UR9, UR9, 0x1, URZ ;  /* 0x0000000109097890 */ /* 0x000fe2000fffe03f */
[----:B------:R-:W-:Y:S01]  /*6cb0*/  VIADD R7, R7, 0xffffffff ;  /* 0xffffffff07077836 */ /* 0x000fe20000000000 */
[----:B------:R-:W-:Y:S01]  /*6cc0*/  UISETP.NE.AND UP1, UPT, UR10, 0x5, UPT ;  /* 0x000000050a00788c */ /* 0x000fe2000bf25270 */
[----:B------:R-:W-:Y:S01]  /*6cd0*/  VIADD R5, R5, 0x40 ;  /* 0x0000004005057836 */ /* 0x000fe20000000000 */
[----:B------:R-:W-:Y:S01]  /*6ce0*/  UISETP.NE.AND UP0, UPT, UR9, 0x5, UPT ;  /* 0x000000050900788c */ /* 0x000fe2000bf05270 */
[----:B-1----:R-:W-:Y:S01]  /*6cf0*/  IMAD.MOV.U32 R4, RZ, RZ, R6 ;  /* 0x000000ffff047224 */ /* 0x002fe200078e0006 */
[----:B------:R-:W-:Y:S01]  /*6d00*/  USEL UR6, URZ, 0x1, UP1 ;  /* 0x000000013f067887 */ /* 0x000fe20008800000 */
[----:B------:R-:W-:Y:S01]  /*6d10*/  IMAD.MOV.U32 R16, RZ, RZ, R8 ;  /* 0x000000ffff107224 */ /* 0x000fe200078e0008 */
[----:B------:R-:W-:-:S02]  /*6d20*/  USEL UR9, UR9, URZ, UP0 ;  /* 0x0000003f09097287 */ /* 0x000fc40008000000 */
[----:B------:R-:W-:Y:S02]  /*6d30*/  USEL UR10, UR10, URZ, UP1 ;  /* 0x0000003f0a0a7287 */ /* 0x000fe40008800000 */
[----:B------:R-:W-:Y:S01]  /*6d40*/  LOP3.LUT R15, R0, UR6, RZ, 0x3c, !PT ;  /* 0x00000006000f7c12 */ /* 0x000fe2000f8e3cff */
[----:B------:R-:W-:Y:S09]  /*6d50*/  @P3 BRA `(.L_x_46) ;  /* 0xffffffdc00a83947 */ /* 0x000ff2000383ffff */
.L_x_35:
[----:B------:R-:W1:Y:S01]  /*6d60*/  SHFL.BFLY PT, R0, R11, 0x1, 0x1f ;  /* 0x0c201f000b007f89 */ /* 0x000e6200000e0000 */
[----:B------:R-:W-:Y:S01]  /*6d70*/  BSSY B0, `(.L_x_47) ;  /* 0x0000024000007945 */ /* 0x000fe20003800000 */
[----:B------:R-:W-:Y:S02]  /*6d80*/  IMAD.MOV.U32 R7, RZ, RZ, 0x7f800000 ;  /* 0x7f800000ff077424 */ /* 0x000fe400078e00ff */
[----:B------:R-:W2:Y:S01]  /*6d90*/  SHFL.BFLY PT, R3, R12, 0x1, 0x1f ;  /* 0x0c201f000c037f89 */ /* 0x000ea200000e0000 */
[----:B------:R-:W-:Y:S02]  /*6da0*/  IMAD.MOV.U32 R9, RZ, RZ, 0x3f800000 ;  /* 0x3f800000ff097424 */ /* 0x000fe400078e00ff */
[----:B------:R-:W-:Y:S02]  /*6db0*/  IMAD.MOV.U32 R2, RZ, RZ, 0x3f800000 ;  /* 0x3f800000ff027424 */ /* 0x000fe400078e00ff */
[----:B-1----:R-:W-:Y:S01]  /*6dc0*/  FADD R0, R0, R11 ;  /* 0x0000000b00007221 */ /* 0x002fe20000000000 */
[----:B------:R-:W-:-:S02]  /*6dd0*/  IMAD.MOV.U32 R11, RZ, RZ, 0x7f800000 ;  /* 0x7f800000ff0b7424 */ /* 0x000fc400078e00ff */
[----:B--2---:R-:W-:Y:S02]  /*6de0*/  FADD R16, R3, R12 ;  /* 0x0000000c03107221 */ /* 0x004fe40000000000 */
[----:B------:R-:W1:Y:S04]  /*6df0*/  SHFL.BFLY PT, R5, R0, 0x2, 0x1f ;  /* 0x0c401f0000057f89 */ /* 0x000e6800000e0000 */
[----:B------:R-:W2:Y:S01]  /*6e00*/  SHFL.BFLY PT, R17, R16, 0x2, 0x1f ;  /* 0x0c401f0010117f89 */ /* 0x000ea200000e0000 */
[C---:B-1----:R-:W-:Y:S01]  /*6e10*/  FSETP.NE.AND P0, PT, R0.reuse, -R5, PT ;  /* 0x800000050000720b */ /* 0x042fe20003f05000 */
[----:B------:R-:W-:Y:S01]  /*6e20*/  FADD R4, R0, R5 ;  /* 0x0000000500047221 */ /* 0x000fe20000000000 */
[----:B--2---:R-:W-:-:S11]  /*6e30*/  FADD R5, R16, R17 ;  /* 0x0000001110057221 */ /* 0x004fd60000000000 */
[----:B------:R-:W-:Y:S05]  /*6e40*/  @!P0 BRA `(.L_x_48) ;  /* 0x0000000000588947 */ /* 0x000fea0003800000 */
[----:B------:R-:W-:Y:S01]  /*6e50*/  VIADD R0, R4, 0x1800000 ;  /* 0x0180000004007836 */ /* 0x000fe20000000000 */
[----:B------:R-:W-:Y:S04]  /*6e60*/  BSSY B1, `(.L_x_49) ;  /* 0x000000d000017945 */ /* 0x000fe80003800000 */
[----:B------:R-:W-:-:S04]  /*6e70*/  LOP3.LUT R0, R0, 0x7f800000, RZ, 0xc0, !PT ;  /* 0x7f80000000007812 */ /* 0x000fc800078ec0ff */
[----:B------:R-:W-:-:S13]  /*6e80*/  ISETP.GT.U32.AND P0, PT, R0, 0x1ffffff, PT ;  /* 0x01ffffff0000780c */ /* 0x000fda0003f04070 */
[----:B------:R-:W-:Y:S05]  /*6e90*/  @P0 BRA `(.L_x_50) ;  /* 0x0000000000140947 */ /* 0x000fea0003800000 */
[----:B------:R-:W-:Y:S01]  /*6ea0*/  IMAD.MOV.U32 R2, RZ, RZ, R4 ;  /* 0x000000ffff027224 */ /* 0x000fe200078e0004 */
[----:B------:R-:W-:-:S07]  /*6eb0*/  MOV R15, 0x6ed0 ;  /* 0x00006ed0000f7802 */ /* 0x000fce0000000f00 */
[----:B------:R-:W-:Y:S05]  /*6ec0*/  CALL.REL.NOINC `($__internal_0_$__cuda_sm20_rcp_rn_f32_slowpath) ;  /* 0x00000024002c7944 */ /* 0x000fea0003c00000 */
[----:B------:R-:W-:Y:S01]  /*6ed0*/  IMAD.MOV.U32 R2, RZ, RZ, R0 ;  /* 0x000000ffff027224 */ /* 0x000fe200078e0000 */
[----:B------:R-:W-:Y:S06]  /*6ee0*/  BRA `(.L_x_51) ;  /* 0x0000000000107947 */ /* 0x000fec0003800000 */
.L_x_50:
[----:B------:R-:W1:Y:S02]  /*6ef0*/  MUFU.RCP R3, R4 ;  /* 0x0000000400037308 */ /* 0x000e640000001000 */
[----:B-1----:R-:W-:-:S04]  /*6f00*/  FFMA R0, R4, R3, -1 ;  /* 0xbf80000004007423 */ /* 0x002fc80000000003 */
[----:B------:R-:W-:-:S04]  /*6f10*/  FADD.FTZ R0, -R0, -RZ ;  /* 0x800000ff00007221 */ /* 0x000fc80000010100 */
[----:B------:R-:W-:-:S07]  /*6f20*/  FFMA R2, R3, R0, R3 ;  /* 0x0000000003027223 */ /* 0x000fce0000000003 */
.L_x_51:
[----:B------:R-:W-:Y:S05]  /*6f30*/  BSYNC B1 ;  /* 0x0000000000017941 */ /* 0x000fea0003800000 */
.L_x_49:
[----:B------:R-:W-:Y:S01]  /*6f40*/  FSETP.GEU.AND P0, PT, |R4|, 1.175494350822287508e-38, PT ;  /* 0x008000000400780b */ /* 0x000fe20003f0e200 */
[----:B------:R-:W-:-:S12]  /*6f50*/  ULDC UR4, c[0x0][0x600] ;  /* 0x0001800000047ab9 */ /* 0x000fd80000000800 */
[----:B------:R-:W-:-:S04]  /*6f60*/  @!P0 FMUL R4, R4, 16777216 ;  /* 0x4b80000004048820 */ /* 0x000fc80000400000 */
[----:B------:R-:W1:Y:S02]  /*6f70*/  MUFU.LG2 R0, R4 ;  /* 0x0000000400007308 */ /* 0x000e640000000c00 */
[----:B-1----:R-:W-:-:S04]  /*6f80*/  @!P0 FADD R0, R0, -24 ;  /* 0xc1c0000000008421 */ /* 0x002fc80000000000 */
[----:B------:R-:W-:-:S04]  /*6f90*/  FMUL R11, R0, 0.69314718246459960938 ;  /* 0x3f317218000b7820 */ /* 0x000fc80000400000 */
[----:B------:R-:W-:-:S07]  /*6fa0*/  FFMA R11, R6, UR4, R11 ;  /* 0x00000004060b7c23 */ /* 0x000fce000800000b */
.L_x_48:
[----:B------:R-:W-:Y:S05]  /*6fb0*/  BSYNC B0 ;  /* 0x0000000000007941 */ /* 0x000fea0003800000 */
.L_x_47:
[----:B------:R-:W-:Y:S01]  /*6fc0*/  FSETP.NE.AND P0, PT, R16, -R17, PT ;  /* 0x800000111000720b */ /* 0x000fe20003f05000 */
[----:B------:R-:W-:Y:S01]  /*6fd0*/  ULDC UR4, c[0x0][0x608] ;  /* 0x0001820000047ab9 */ /* 0x000fe20000000800 */
[----:B------:R-:W-:Y:S01]  /*6fe0*/  BSSY B0, `(.L_x_52) ;  /* 0x0000021000007945 */ /* 0x000fe20003800000 */
[----:B------:R-:W-:-:S04]  /*6ff0*/  FMUL R2, R2, UR4 ;  /* 0x0000000402027c20 */ /* 0x000fc80008400000 */
[-C--:B------:R-:W-:Y:S01]  /*7000*/  FMUL R23, R56, R2.reuse ;  /* 0x0000000238177220 */ /* 0x080fe20000400000 */
[-C--:B------:R-:W-:Y:S01]  /*7010*/  FMUL R57, R57, R2.reuse ;  /* 0x0000000239397220 */ /* 0x080fe20000400000 */
[-C--:B------:R-:W-:Y:S01]  /*7020*/  FMUL R25, R60, R2.reuse ;  /* 0x000000023c197220 */ /* 0x080fe20000400000 */
[-C--:B------:R-:W-:Y:S01]  /*7030*/  FMUL R61, R61, R2.reuse ;  /* 0x000000023d3d7220 */ /* 0x080fe20000400000 */
[-C--:B------:R-:W-:Y:S01]  /*7040*/  FMUL R27, R64, R2.reuse ;  /* 0x00000002401b7220 */ /* 0x080fe20000400000 */
[-C--:B------:R-:W-:Y:S01]  /*7050*/  FMUL R65, R65, R2.reuse ;  /* 0x0000000241417220 */ /* 0x080fe20000400000 */
[-C--:B------:R-:W-:Y:S01]  /*7060*/  FMUL R29, R68, R2.reuse ;  /* 0x00000002441d7220 */ /* 0x080fe20000400000 */
[----:B------:R-:W-:Y:S01]  /*7070*/  FMUL R69, R69, R2 ;  /* 0x0000000245457220 */ /* 0x000fe20000400000 */
[----:B------:R-:W-:Y:S06]  /*7080*/  @!P0 BRA `(.L_x_53) ;  /* 0x0000000000588947 */ /* 0x000fec0003800000 */
        /* <DEDUP_REMOVED lines=10> */
.L_x_55:
[----:B------:R-:W1:Y:S02]  /*7130*/  MUFU.RCP R0, R5 ;  /* 0x0000000500007308 */ /* 0x000e640000001000 */
[----:B-1----:R-:W-:-:S04]  /*7140*/  FFMA R2, R5, R0, -1 ;  /* 0xbf80000005027423 */ /* 0x002fc80000000000 */
[----:B------:R-:W-:-:S04]  /*7150*/  FADD.FTZ R9, -R2, -RZ ;  /* 0x800000ff02097221 */ /* 0x000fc80000010100 */
[----:B------:R-:W-:-:S07]  /*7160*/  FFMA R9, R0, R9, R0 ;  /* 0x0000000900097223 */ /* 0x000fce0000000000 */
.L_x_56:
[----:B------:R-:W-:Y:S05]  /*7170*/  BSYNC B1 ;  /* 0x0000000000017941 */ /* 0x000fea0003800000 */
.L_x_54:
[----:B------:R-:W-:Y:S01]  /*7180*/  FSETP.GEU.AND P0, PT, |R5|, 1.175494350822287508e-38, PT ;  /* 0x008000000500780b */ /* 0x000fe20003f0e200 */
[----:B------:R-:W-:-:S12]  /*7190*/  ULDC UR4, c[0x0][0x600] ;  /* 0x0001800000047ab9 */ /* 0x000fd80000000800 */
[----:B------:R-:W-:-:S04]  /*71a0*/  @!P0 FMUL R5, R5, 16777216 ;  /* 0x4b80000005058820 */ /* 0x000fc80000400000 */
[----:B------:R-:W1:Y:S02]  /*71b0*/  MUFU.LG2 R0, R5 ;  /* 0x0000000500007308 */ /* 0x000e640000000c00 */
[----:B-1----:R-:W-:-:S04]  /*71c0*/  @!P0 FADD R0, R0, -24 ;  /* 0xc1c0000000008421 */ /* 0x002fc80000000000 */
[----:B------:R-:W-:-:S04]  /*71d0*/  FMUL R7, R0, 0.69314718246459960938 ;  /* 0x3f31721800077820 */ /* 0x000fc80000400000 */
[----:B------:R-:W-:-:S07]  /*71e0*/  FFMA R7, R8, UR4, R7 ;  /* 0x0000000408077c23 */ /* 0x000fce0008000007 */
.L_x_53:
[----:B------:R-:W-:Y:S05]  /*71f0*/  BSYNC B0 ;  /* 0x0000000000007941 */ /* 0x000fea0003800000 */
.L_x_52:
[----:B------:R-:W-:Y:S01]  /*7200*/  UISETP.NE.AND UP0, UPT, UR36, 0x1, UPT ;  /* 0x000000012400788c */ /* 0x000fe2000bf05270 */
[----:B------:R-:W1:Y:S03]  /*7210*/  S2R R17, SR_TID.X ;  /* 0x0000000000117919 */ /* 0x000e660000002100 */
[----:B------:R-:W-:-:S06]  /*7220*/  USEL UR4, URZ, 0x1, UP0 ;  /* 0x000000013f047887 */ /* 0x000fcc0008000000 */
[----:B------:R-:W-:Y:S01]  /*7230*/  IMAD.U32 R0, RZ, RZ, UR4 ;  /* 0x00000004ff007e24 */ /* 0x000fe2000f8e00ff */
[----:B------:R-:W-:Y:S02]  /*7240*/  ULDC UR4, c[0x0][0x608] ;  /* 0x0001820000047ab9 */ /* 0x000fe40000000800 */
[----:B------:R-:W-:Y:S02]  /*7250*/  FMUL R9, R9, UR4 ;  /* 0x0000000409097c20 */ /* 0x000fe40008400000 */
[----:B------:R-:W-:-:S04]  /*7260*/  SHF.L.U32 R0, R0, 0x1f, RZ ;  /* 0x0000001f00007819 */ /* 0x000fc800000006ff */
[----:B------:R-:W2:Y:S01]  /*7270*/  SYNCS.PHASECHK.TRANS64.TRYWAIT P0, [UR11+0x8], R0 ;  /* 0x00000800ff0075a7 */ /* 0x000ea2000800014b */
[C---:B-1----:R-:W-:Y:S02]  /*7280*/  LOP3.LUT P1, RZ, R17.reuse, 0x3, RZ, 0xc0, !PT ;  /* 0x0000000311ff7812 */ /* 0x042fe4000782c0ff */
[----:B------:R-:W-:Y:S01]  /*7290*/  LOP3.LUT R16, R17, 0x7f, RZ, 0xc0, !PT ;  /* 0x0000007f11107812 */ /* 0x000fe200078ec0ff */
[----:B--2---:R-:W-:Y:S10]  /*72a0*/  @!P0 BRA `(.L_x_57) ;  /* 0x0000001c00a48947 */ /* 0x004ff40003800000 */
.L_x_105:
[----:B------:R-:W-:Y:S01]  /*72b0*/  ULDC.64 UR10, c[0x0][0x208] ;  /* 0x00008200000a7ab9 */ /* 0x000fe20000000a00 */
[----:B------:R-:W-:Y:S01]  /*72c0*/  BSSY B0, `(.L_x_58) ;  /* 0x0000019000007945 */ /* 0x000fe20003800000 */
[----:B------:R-:W-:Y:S02]  /*72d0*/  SHF.R.U32.HI R17, RZ, 0x2, R17 ;  /* 0x00000002ff117819 */ /* 0x000fe40000011611 */
[----:B------:R-:W-:Y:S01]  /*72e0*/  SHF.R.U32.HI R18, RZ, 0x5, R16 ;  /* 0x00000005ff127819 */ /* 0x000fe20000011610 */
[----:B------:R-:W-:Y:S06]  /*72f0*/  @P1 BRA `(.L_x_59) ;  /* 0x0000000000541947 */ /* 0x000fec0003800000 */
[----:B------:R-:W2:Y:S01]  /*7300*/  S2UR UR4, SR_CTAID.Y ;  /* 0x00000000000479c3 */ /* 0x000ea20000002600 */
[----:B-1----:R-:W-:Y:S01]  /*7310*/  IMAD.SHL.U32 R3, R18, 0x10, RZ ;  /* 0x0000001012037824 */ /* 0x002fe200078e00ff */
[----:B------:R-:W-:Y:S01]  /*7320*/  LOP3.LUT R0, R17, 0x7, RZ, 0xc0, !PT ;  /* 0x0000000711007812 */ /* 0x000fe200078ec0ff */
[----:B------:R-:W-:Y:S01]  /*7330*/  USHF.L.U32 UR8, UR37, 0x6, URZ ;  /* 0x0000000625087899 */ /* 0x000fe2000800063f */
[----:B------:R-:W-:Y:S02]  /*7340*/  ULDC.64 UR6, c[0x0][0x688] ;  /* 0x0001a20000067ab9 */ /* 0x000fe40000000a00 */
[----:B------:R-:W-:Y:S02]  /*7350*/  LOP3.LUT R0, R3, 0xfffffff0, R0, 0xe2, !PT ;  /* 0xfffffff003007812 */ /* 0x000fe400078ee200 */
[----:B------:R-:W1:Y:S03]  /*7360*/  S2UR UR5, SR_CTAID.Z ;  /* 0x00000000000579c3 */ /* 0x000e660000002700 */
[----:B------:R-:W-:-:S04]  /*7370*/  VIADD R3, R0, UR8 ;  /* 0x0000000800037c36 */ /* 0x000fc80008000000 */
[----:B------:R-:W-:Y:S01]  /*7380*/  VIADD R2, R3, 0x8 ;  /* 0x0000000803027836 */ /* 0x000fe20000000000 */
[----:B--2---:R-:W-:-:S04]  /*7390*/  UIMAD UR4, UR4, UR6, UR8 ;  /* 0x00000006040472a4 */ /* 0x004fc8000f8e0208 */
[----:B-1----:R-:W-:-:S03]  /*73a0*/  UIMAD UR4, UR5, UR7, UR4 ;  /* 0x00000007050472a4 */ /* 0x002fc6000f8e0204 */
[----:B------:R-:W-:Y:S02]  /*73b0*/  ULDC UR5, c[0x0][0x288] ;  /* 0x0000a20000057ab9 */ /* 0x000fe40000000800 */
[----:B------:R-:W-:Y:S02]  /*73c0*/  ISETP.GE.U32.AND P0, PT, R3, UR5, PT ;  /* 0x0000000503007c0c */ /* 0x000fe4000bf06070 */
[----:B------:R-:W-:Y:S02]  /*73d0*/  IADD3 R0, P2, R0, UR4, RZ ;  /* 0x0000000400007c10 */ /* 0x000fe4000ff5e0ff */
[----:B------:R-:W-:Y:S01]  /*73e0*/  ISETP.GE.U32.AND P1, PT, R2, UR5, PT ;  /* 0x0000000502007c0c */ /* 0x000fe2000bf26070 */
[----:B------:R-:W-:Y:S02]  /*73f0*/  ULDC.64 UR4, c[0x0][0x680] ;  /* 0x0001a00000047ab9 */ /* 0x000fe40000000a00 */
[----:B------:R-:W-:Y:S01]  /*7400*/  IMAD.X R3, RZ, RZ, RZ, P2 ;  /* 0x000000ffff037224 */ /* 0x000fe200010e06ff */
[----:B------:R-:W-:-:S04]  /*7410*/  LEA R2, P2, R0, UR4, 0x2 ;  /* 0x0000000400027c11 */ /* 0x000fc8000f8410ff */
[----:B------:R-:W-:-:S05]  /*7420*/  LEA.HI.X R3, R0, UR5, R3, 0x2, P2 ;  /* 0x0000000500037c11 */ /* 0x000fca00090f1403 */
[----:B------:R2:W-:Y:S04]  /*7430*/  @!P0 STG.E desc[UR10][R2.64], R11 ;  /* 0x0000000b02008986 */ /* 0x0005e8000c10190a */
[----:B------:R2:W-:Y:S02]  /*7440*/  @!P1 STG.E desc[UR10][R2.64+0x20], R7 ;  /* 0x0000200702009986 */ /* 0x0005e4000c10190a */
.L_x_59:
[----:B------:R-:W-:Y:S05]  /*7450*/  BSYNC B0 ;  /* 0x0000000000007941 */ /* 0x000fea0003800000 */
.L_x_58:
[----:B------:R-:W-:Y:S01]  /*7460*/  ULDC.64 UR4, c[0x0][0x730] ;  /* 0x0001cc0000047ab9 */ /* 0x000fe20000000a00 */
[-C--:B------:R-:W-:Y:S01]  /*7470*/  FMUL R31, R58, R9.reuse ;  /* 0x000000093a1f7220 */ /* 0x080fe20000400000 */
[----:B------:R-:W-:Y:S01]  /*7480*/  ISETP.NE.U32.AND P0, PT, RZ, UR4, PT ;  /* 0x00000004ff007c0c */ /* 0x000fe2000bf05070 */
[-C--:B------:R-:W-:Y:S01]  /*7490*/  FMUL R59, R59, R9.reuse ;  /* 0x000000093b3b7220 */ /* 0x080fe20000400000 */
[-C--:B------:R-:W-:Y:S01]  /*74a0*/  FMUL R33, R62, R9.reuse ;  /* 0x000000093e217220 */ /* 0x080fe20000400000 */
[-C--:B------:R-:W-:Y:S01]  /*74b0*/  FMUL R63, R63, R9.reuse ;  /* 0x000000093f3f7220 */ /* 0x080fe20000400000 */
[----:B------:R-:W-:Y:S01]  /*74c0*/  ISETP.NE.AND.EX P0, PT, RZ, UR5, PT, P0 ;  /* 0x00000005ff007c0c */ /* 0x000fe2000bf05300 */
[-C--:B------:R-:W-:Y:S01]  /*74d0*/  FMUL R35, R66, R9.reuse ;  /* 0x0000000942237220 */ /* 0x080fe20000400000 */
[-C--:B------:R-:W-:Y:S01]  /*74e0*/  FMUL R67, R67, R9.reuse ;  /* 0x0000000943437220 */ /* 0x080fe20000400000 */
[-C--:B------:R-:W-:Y:S01]  /*74f0*/  FMUL R37, R70, R9.reuse ;  /* 0x0000000946257220 */ /* 0x080fe20000400000 */
[----:B------:R-:W-:-:S09]  /*7500*/  FMUL R71, R71, R9 ;  /* 0x0000000947477220 */ /* 0x000fd20000400000 */
[----:B------:R-:W-:Y:S05]  /*7510*/  @P0 BRA `(.L_x_60) ;  /* 0x0000000000200947 */ /* 0x000fea0003800000 */
[----:B------:R-:W-:Y:S02]  /*7520*/  ULDC.64 UR4, c[0x0][0x728] ;  /* 0x0001ca0000047ab9 */ /* 0x000fe40000000a00 */
[----:B------:R-:W-:-:S04]  /*7530*/  ISETP.NE.U32.AND P0, PT, RZ, UR4, PT ;  /* 0x00000004ff007c0c */ /* 0x000fc8000bf05070 */
[----:B------:R-:W-:-:S13]  /*7540*/  ISETP.NE.AND.EX P0, PT, RZ, UR5, PT, P0 ;  /* 0x00000005ff007c0c */ /* 0x000fda000bf05300 */
[----:B------:R-:W-:Y:S05]  /*7550*/  @!P0 BRA `(.L_x_61) ;  /* 0x00000000000c8947 */ /* 0x000fea0003800000 */
[----:B-12---:R-:W1:Y:S02]  /*7560*/  LDC.64 R2, c[0x0][0x728] ;  /* 0x0001ca00ff027b82 */ /* 0x006e640000000a00 */
[----:B-1----:R4:W5:Y:S01]  /*7570*/  LDG.E R2, desc[UR10][R2.64] ;  /* 0x0000000a02027981 */ /* 0x002962000c1e1900 */
[----:B------:R-:W-:Y:S05]  /*7580*/  BRA `(.L_x_60) ;  /* 0x0000000000047947 */ /* 0x000fea0003800000 */
.L_x_61:
[----:B--2---:R-:W3:Y:S02]  /*7590*/  LDC R2, c[0x0][0x720] ;  /* 0x0001c800ff027b82 */ /* 0x004ee40000000800 */
.L_x_60:
[----:B-1----:R-:W-:Y:S01]  /*75a0*/  MOV R0, RZ ;  /* 0x000000ff00007202 */ /* 0x002fe20000000f00 */
[----:B---3-5:R-:W-:-:S03]  /*75b0*/  IMAD.MOV.U32 R22, RZ, RZ, R2 ;  /* 0x000000ffff167224 */ /* 0x028fc600078e0002 */
[----:B------:R-:W-:-:S13]  /*75c0*/  LOP3.LUT P0, RZ, R0, 0x9f, RZ, 0xc0, !PT ;  /* 0x0000009f00ff7812 */ /* 0x000fda000780c0ff */
[----:B------:R-:W-:Y:S05]  /*75d0*/  @!P0 BRA `(.L_x_62) ;  /* 0x0000000000408947 */ /* 0x000fea0003800000 */
[----:B------:R-:W-:Y:S01]  /*75e0*/  MOV R0, 0x0 ;  /* 0x0000000000007802 */ /* 0x000fe20000000f00 */
[----:B------:R-:W-:Y:S01]  /*75f0*/  ULDC.64 UR4, c[0x4][0x68] ;  /* 0x01001a0000047ab9 */ /* 0x000fe20000000a00 */
[----:B------:R-:W-:Y:S01]  /*7600*/  ULDC.64 UR6, c[0x4][0x8] ;  /* 0x0100020000067ab9 */ /* 0x000fe20000000a00 */
[----:B------:R-:W-:Y:S01]  /*7610*/  IMAD.U32 R4, RZ, RZ, UR4 ;  /* 0x00000004ff047e24 */ /* 0x000fe2000f8e00ff */
[----:B--2-4-:R1:W2:Y:S01]  /*7620*/  LDC.64 R2, c[0x4][R0] ;  /* 0x0100000000027b82 */ /* 0x0142a20000000a00 */
[----:B------:R-:W-:Y:S01]  /*7630*/  IMAD.U32 R5, RZ, RZ, UR5 ;  /* 0x00000005ff057e24 */ /* 0x000fe2000f8e00ff */
[----:B------:R-:W-:Y:S01]  /*7640*/  ULDC.64 UR4, c[0x4][0x70] ;  /* 0x01001c0000047ab9 */ /* 0x000fe20000000a00 */
[----:B------:R-:W-:Y:S02]  /*7650*/  IMAD.U32 R10, RZ, RZ, UR6 ;  /* 0x00000006ff0a7e24 */ /* 0x000fe4000f8e00ff */
[----:B------:R-:W-:Y:S02]  /*7660*/  IMAD.U32 R6, RZ, RZ, UR4 ;  /* 0x00000004ff067e24 */ /* 0x000fe4000f8e00ff */
[----:B------:R-:W-:-:S02]  /*7670*/  IMAD.U32 R7, RZ, RZ, UR5 ;  /* 0x00000005ff077e24 */ /* 0x000fc4000f8e00ff */
[----:B------:R-:W-:Y:S02]  /*7680*/  IMAD.U32 R11, RZ, RZ, UR7 ;  /* 0x00000007ff0b7e24 */ /* 0x000fe4000f8e00ff */
[----:B------:R-:W-:Y:S02]  /*7690*/  IMAD.MOV.U32 R8, RZ, RZ, 0x70 ;  /* 0x00000070ff087424 */ /* 0x000fe400078e00ff */
[----:B------:R-:W-:Y:S02]  /*76a0*/  IMAD.MOV.U32 R12, RZ, RZ, 0x1 ;  /* 0x00000001ff0c7424 */ /* 0x000fe400078e00ff */
[----:B-1----:R-:W-:-:S07]  /*76b0*/  IMAD.MOV.U32 R13, RZ, RZ, RZ ;  /* 0x000000ffff0d7224 */ /* 0x002fce00078e00ff */
[----:B------:R-:W-:-:S07]  /*76c0*/  LEPC R20, `(.L_x_62) ;  /* 0x000000001014794e */ /* 0x000fce0000000000 */
[----:B--2---:R-:W-:Y:S05]  /*76d0*/  CALL.ABS.NOINC R2 ;  /* 0x0000000002007343 */ /* 0x004fea0003c00000 */
.L_x_62:
[----:B------:R-:W-:Y:S02]  /*76e0*/  IMAD.U32 R19, RZ, RZ, UR38 ;  /* 0x00000026ff137e24 */ /* 0x000fe4000f8e00ff */
[----:B------:R-:W-:-:S04]  /*76f0*/  IMAD.U32 R0, RZ, RZ, UR36 ;  /* 0x00000024ff007e24 */ /* 0x000fc8000f8e00ff */
[----:B------:R-:W-:-:S04]  /*7700*/  IMAD R19, R0, 0x900, R19 ;  /* 0x0000090000137824 */ /* 0x000fc800078e0213 */
[----:B------:R-:W-:-:S05]  /*7710*/  VIADD R0, R19, 0xfffff700 ;  /* 0xfffff70013007836 */ /* 0x000fca0000000000 */
        /* <DEDUP_REMOVED lines=18> */
.L_x_63:
[----:B------:R-:W1:Y:S01]  /*7840*/  S2R R5, SR_TID.X ;  /* 0x0000000000057919 */ /* 0x000e620000002100 */
[----:B------:R-:W-:Y:S01]  /*7850*/  ULDC.64 UR4, c[0x0][0x730] ;  /* 0x0001cc0000047ab9 */ /* 0x000fe20000000a00 */
[----:B------:R-:W-:Y:S01]  /*7860*/  IMAD.SHL.U32 R17, R17, 0x20, RZ ;  /* 0x0000002011117824 */ /* 0x000fe200078e00ff */
[----:B------:R-:W-:Y:S01]  /*7870*/  ISETP.NE.U32.AND P0, PT, RZ, UR4, PT ;  /* 0x00000004ff007c0c */ /* 0x000fe2000bf05070 */
[----:B------:R-:W-:-:S03]  /*7880*/  VIADD R16, R16, 0x1f ;  /* 0x0000001f10107836 */ /* 0x000fc60000000000 */
[----:B------:R-:W-:Y:S02]  /*7890*/  ISETP.NE.AND.EX P0, PT, RZ, UR5, PT, P0 ;  /* 0x00000005ff007c0c */ /* 0x000fe4000bf05300 */
[----:B------:R-:W-:-:S11]  /*78a0*/  ISETP.GT.U32.AND P1, PT, R16, 0x3e, PT ;  /* 0x0000003e1000780c */ /* 0x000fd60003f24070 */
[----:B------:R-:W3:Y:S01]  /*78b0*/  @P0 LDC R22, c[0x0][0x720] ;  /* 0x0001c800ff160b82 */ /* 0x000ee20000000800 */
[C---:B-1----:R-:W-:Y:S02]  /*78c0*/  IMAD.SHL.U32 R0, R5.reuse, 0x2, RZ ;  /* 0x0000000205007824 */ /* 0x042fe400078e00ff */
[----:B--2---:R-:W-:-:S03]  /*78d0*/  IMAD.SHL.U32 R2, R5, 0x8, RZ ;  /* 0x0000000805027824 */ /* 0x004fc600078e00ff */
[----:B----4-:R-:W-:Y:S02]  /*78e0*/  LOP3.LUT R3, R0, 0x6, RZ, 0xc0, !PT ;  /* 0x0000000600037812 */ /* 0x010fe400078ec0ff */
[----:B------:R-:W-:Y:S02]  /*78f0*/  LOP3.LUT R2, R2, 0x80, RZ, 0xc0, !PT ;  /* 0x0000008002027812 */ /* 0x000fe400078ec0ff */
[----:B------:R-:W-:Y:S01]  /*7900*/  SHF.R.U32.HI R0, RZ, 0x4, R5 ;  /* 0x00000004ff007819 */ /* 0x000fe20000011605 */
[----:B------:R-:W-:Y:S01]  /*7910*/  IMAD R3, R18, 0x200, R3 ;  /* 0x0000020012037824 */ /* 0x000fe200078e0203 */
[----:B------:R-:W-:Y:S01]  /*7920*/  LOP3.LUT R4, R2, 0x10, R5, 0xf8, !PT ;  /* 0x0000001002047812 */ /* 0x000fe200078ef805 */
[-C--:B---3--:R-:W-:Y:S01]  /*7930*/  FMUL R5, R59, R22.reuse ;  /* 0x000000163b057220 */ /* 0x088fe20000400000 */
[----:B------:R-:W-:Y:S01]  /*7940*/  LOP3.LUT R0, R0, 0x1, RZ, 0xc0, !PT ;  /* 0x0000000100007812 */ /* 0x000fe200078ec0ff */
[-C--:B------:R-:W-:Y:S01]  /*7950*/  FMUL R7, R61, R22.reuse ;  /* 0x000000163d077220 */ /* 0x080fe20000400000 */
[----:B------:R-:W-:Y:S01]  /*7960*/  LOP3.LUT R2, R17, 0x60, RZ, 0xc0, !PT ;  /* 0x0000006011027812 */ /* 0x000fe200078ec0ff */
[-C--:B------:R-:W-:Y:S01]  /*7970*/  FMUL R6, R33, R22.reuse ;  /* 0x0000001621067220 */ /* 0x080fe20000400000 */
[----:B------:R-:W-:Y:S01]  /*7980*/  ISETP.NE.U32.AND P0, PT, R0, 0x1, PT ;  /* 0x000000010000780c */ /* 0x000fe20003f05070 */
[-C--:B------:R-:W-:Y:S01]  /*7990*/  FMUL R0, R23, R22.reuse ;  /* 0x0000001617007220 */ /* 0x080fe20000400000 */
[----:B------:R-:W-:Y:S01]  /*79a0*/  IADD3 R2, R4, R3, R2 ;  /* 0x0000000304027210 */ /* 0x000fe20007ffe002 */
[-C--:B------:R-:W-:Y:S01]  /*79b0*/  FMUL R3, R57, R22.reuse ;  /* 0x0000001639037220 */ /* 0x080fe20000400000 */
[-C--:B------:R-:W-:Y:S01]  /*79c0*/  FMUL R4, R25, R22.reuse ;  /* 0x0000001619047220 */ /* 0x080fe20000400000 */
[-C--:B------:R-:W-:Y:S01]  /*79d0*/  FMUL R9, R63, R22.reuse ;  /* 0x000000163f097220 */ /* 0x080fe20000400000 */
[----:B------:R-:W-:Y:S01]  /*79e0*/  FMUL R8, R27, R22 ;  /* 0x000000161b087220 */ /* 0x000fe20000400000 */
[----:B------:R-:W-:-:S02]  /*79f0*/  IMAD.IADD R20, R19, 0x1, R2 ;  /* 0x0000000113147824 */ /* 0x000fc400078e0202 */
[-C--:B------:R-:W-:Y:S01]  /*7a00*/  FMUL R11, R65, R22.reuse ;  /* 0x00000016410b7220 */ /* 0x080fe20000400000 */
[-C--:B------:R-:W-:Y:S01]  /*7a10*/  FMUL R10, R35, R22.reuse ;  /* 0x00000016230a7220 */ /* 0x080fe20000400000 */
[-C--:B------:R-:W-:Y:S01]  /*7a20*/  FMUL R13, R67, R22.reuse ;  /* 0x00000016430d7220 */ /* 0x080fe20000400000 */
[C---:B------:R-:W-:Y:S02]  /*7a30*/  VIADD R2, R20.reuse, 0xfffff700 ;  /* 0xfffff70014027836 */ /* 0x040fe40000000000 */
[-C--:B------:R-:W-:Y:S01]  /*7a40*/  FMUL R12, R29, R22.reuse ;  /* 0x000000161d0c7220 */ /* 0x080fe20000400000 */
[----:B------:R-:W-:Y:S02]  /*7a50*/  VIADD R18, R20, 0xfffff6f0 ;  /* 0xfffff6f014127836 */ /* 0x000fe40000000000 */
[-C--:B------:R-:W-:Y:S01]  /*7a60*/  FMUL R15, R69, R22.reuse ;  /* 0x00000016450f7220 */ /* 0x080fe20000400000 */
[----:B------:R-:W-:Y:S02]  /*7a70*/  @P0 VIADD R18, R2, 0x10 ;  /* 0x0000001002120836 */ /* 0x000fe40000000000 */
[-C--:B------:R-:W-:Y:S01]  /*7a80*/  FMUL R2, R31, R22.reuse ;  /* 0x000000161f027220 */ /* 0x080fe20000400000 */
[-C--:B------:R-:W-:Y:S01]  /*7a90*/  FMUL R14, R37, R22.reuse ;  /* 0x00000016250e7220 */ /* 0x080fe20000400000 */
[----:B------:R-:W-:Y:S01]  /*7aa0*/  FMUL R17, R71, R22 ;  /* 0x0000001647117220 */ /* 0x000fe20000400000 */
[----:B------:R-:W-:-:S02]  /*7ab0*/  F2FP.SATFINITE.E4M3.F32.PACK_AB_MERGE_C R3, R3, R0, RZ ;  /* 0x000000000303723e */ /* 0x000fc400048070ff */
[----:B------:R-:W-:Y:S02]  /*7ac0*/  F2FP.SATFINITE.E4M3.F32.PACK_AB_MERGE_C R5, R5, R2, RZ ;  /* 0x000000020505723e */ /* 0x000fe400048070ff */
[----:B------:R-:W-:Y:S02]  /*7ad0*/  F2FP.SATFINITE.E4M3.F32.PACK_AB_MERGE_C R7, R7, R4, RZ ;  /* 0x000000040707723e */ /* 0x000fe400048070ff */
[----:B------:R-:W-:Y:S02]  /*7ae0*/  F2FP.SATFINITE.E4M3.F32.PACK_AB_MERGE_C R9, R9, R6, RZ ;  /* 0x000000060909723e */ /* 0x000fe400048070ff */
[----:B------:R-:W-:Y:S02]  /*7af0*/  F2FP.SATFINITE.E4M3.F32.PACK_AB_MERGE_C R11, R11, R8, RZ ;  /* 0x000000080b0b723e */ /* 0x000fe400048070ff */
[----:B------:R-:W-:Y:S02]  /*7b00*/  F2FP.SATFINITE.E4M3.F32.PACK_AB_MERGE_C R13, R13, R10, RZ ;  /* 0x0000000a0d0d723e */ /* 0x000fe400048070ff */
[----:B------:R-:W-:-:S02]  /*7b10*/  F2FP.SATFINITE.E4M3.F32.PACK_AB_MERGE_C R15, R15, R12, RZ ;  /* 0x0000000c0f0f723e */ /* 0x000fc400048070ff */
[----:B------:R-:W-:Y:S01]  /*7b20*/  F2FP.SATFINITE.E4M3.F32.PACK_AB_MERGE_C R17, R17, R14, RZ ;  /* 0x0000000e1111723e */ /* 0x000fe200048070ff */
[----:B------:R-:W-:Y:S06]  /*7b30*/  @P1 BRA `(.L_x_64) ;  /* 0x0000000000041947 */ /* 0x000fec0003800000 */
[----:B------:R-:W-:-:S04]  /*7b40*/  DEPBAR.LE SB0, 0x0 ;  /* 0x000080000000791a */ /* 0x000fc80000000000 */
.L_x_64:
[----:B------:R-:W-:Y:S05]  /*7b50*/  WARPSYNC.ALL ;  /* 0x0000000000007948 */ /* 0x000fea0003800000 */
[----:B------:R-:W-:Y:S06]  /*7b60*/  BAR.SYNC.DEFER_BLOCKING 0x1, 0x80 ;  /* 0x0042000000007b1d */ /* 0x000fec0000010000 */
[----:B------:R-:W-:Y:S01]  /*7b70*/  BSSY B0, `(.L_x_65) ;  /* 0x000001c000007945 */ /* 0x000fe20003800000 */
[----:B------:R1:W-:Y:S04]  /*7b80*/  STS.U16 [R20+-0x900], R3 ;  /* 0xfff7000314007388 */ /* 0x0003e80000000400 */
[----:B------:R1:W-:Y:S04]  /*7b90*/  STS.U16 [R20+-0x800], R5 ;  /* 0xfff8000514007388 */ /* 0x0003e80000000400 */
[----:B------:R1:W-:Y:S04]  /*7ba0*/  STS.U16 [R20+-0x8f8], R7 ;  /* 0xfff7080714007388 */ /* 0x0003e80000000400 */
[----:B------:R1:W-:Y:S04]  /*7bb0*/  STS.U16 [R20+-0x7f8], R9 ;  /* 0xfff8080914007388 */ /* 0x0003e80000000400 */
[----:B------:R1:W-:Y:S04]  /*7bc0*/  STS.U16 [R18], R11 ;  /* 0x0000000b12007388 */ /* 0x0003e80000000400 */
[----:B------:R1:W-:Y:S04]  /*7bd0*/  STS.U16 [R18+0x100], R13 ;  /* 0x0001000d12007388 */ /* 0x0003e80000000400 */
[----:B------:R1:W-:Y:S04]  /*7be0*/  STS.U16 [R18+0x8], R15 ;  /* 0x0000080f12007388 */ /* 0x0003e80000000400 */
[----:B------:R1:W-:Y:S01]  /*7bf0*/  STS.U16 [R18+0x108], R17 ;  /* 0x0001081112007388 */ /* 0x0003e20000000400 */
[----:B------:R-:W-:Y:S01]  /*7c00*/  @!PT LDS RZ, [RZ] ;  /* 0x00000000fffff984 */ /* 0x000fe20000000800 */
[----:B------:R-:W-:Y:S01]  /*7c10*/  @!PT LDS RZ, [RZ] ;  /* 0x00000000fffff984 */ /* 0x000fe20000000800 */
[----:B------:R-:W-:Y:S01]  /*7c20*/  @!PT LDS RZ, [RZ] ;  /* 0x00000000fffff984 */ /* 0x000fe20000000800 */
[----:B------:R-:W-:Y:S01]  /*7c30*/  @!PT LDS RZ, [RZ] ;  /* 0x00000000fffff984 */ /* 0x000fe20000000800 */
[----:B------:R2:W-:Y:S06]  /*7c40*/  MEMBAR.ALL.CTA ;  /* 0x0000000000007992 */ /* 0x0005ec0000008000 */
[----:B--2---:R-:W2:Y:S02]  /*7c50*/  FENCE.VIEW.ASYNC.S ;  /* 0x00000000000073c6 */ /* 0x004ea40000000000 */
[----:B--2---:R-:W-:Y:S06]  /*7c60*/  BAR.SYNC.DEFER_BLOCKING 0x1, 0x80 ;  /* 0x0042000000007b1d */ /* 0x004fec0000010000 */
[----:B-1----:R-:W-:Y:S05]  /*7c70*/  @P1 BRA `(.L_x_66) ;  /* 0x00000000002c1947 */ /* 0x002fea0003800000 */
[----:B------:R-:W-:Y:S01]  /*7c80*/  S2UR UR12, SR_CTAID.Z ;  /* 0x00000000000c79c3 */ /* 0x000fe20000002700 */
[----:B------:R-:W-:Y:S01]  /*7c90*/  R2UR UR8, R19 ;  /* 0x00000000130872ca */ /* 0x000fe200000e0000 */
[----:B------:R-:W-:Y:S01]  /*7ca0*/  ULDC.64 UR4, c[0x0][0x198] ;  /* 0x0000660000047ab9 */ /* 0x000fe20000000a00 */
[----:B------:R-:W-:Y:S02]  /*7cb0*/  USHF.L.U32 UR10, UR37, 0x6, URZ ;  /* 0x00000006250a7899 */ /* 0x000fe4000800063f */
[----:B------:R-:W-:Y:S01]  /*7cc0*/  UIADD3 UR4, UP0, UR4, 0x670, URZ ;  /* 0x0000067004047890 */ /* 0x000fe2000ff1e03f */
[----:B------:R-:W-:Y:S02]  /*7cd0*/  UMOV UR9, URZ ;  /* 0x0000003f00097c82 */ /* 0x000fe40008000000 */
[----:B------:R-:W1:Y:S01]  /*7ce0*/  S2UR UR11, SR_CTAID.Y ;  /* 0x00000000000b79c3 */ /* 0x000e620000002600 */
[----:B------:R-:W-:-:S05]  /*7cf0*/  UIADD3.X UR5, URZ, UR5, URZ, UP0, !UPT ;  /* 0x000000053f057290 */ /* 0x000fca00087fe43f */
[----:B------:R-:W-:-:S09]  /*7d00*/  UIADD3 UR8, UR8, -0x900, URZ ;  /* 0xfffff70008087890 */ /* 0x000fd2000fffe03f */
[----:B-1----:R1:W-:Y:S02]  /*7d10*/  UTMASTG.4D [UR8], [UR4] ;  /* 0x00000008040073b5 */ /* 0x0023e40008018000 */
[----:B-1----:R0:W-:Y:S02]  /*7d20*/  UTMACMDFLUSH ;  /* 0x00000000000079b7 */ /* 0x0021e40000000000 */
.L_x_66:
[----:B------:R-:W-:Y:S05]  /*7d30*/  BSYNC B0 ;  /* 0x0000000000007941 */ /* 0x000fea0003800000 */
.L_x_65:
[----:B------:R-:W-:Y:S01]  /*7d40*/  UIADD3 UR36, UR36, -0x1, URZ ;  /* 0xffffffff24247890 */ /* 0x000fe2000fffe03f */
[----:B------:R-:W-:-:S04]  /*7d50*/  DEPBAR.LE SB0, 0x0 ;  /* 0x000080000000791a */ /* 0x000fc80000000000 */
[----:B------:R-:W-:-:S04]  /*7d60*/  USHF.L.U32 UR4, UR36, 0x3, URZ ;  /* 0x0000000324047899 */ /* 0x000fc8000800063f */
[----:B------:R-:W-:-:S04]  /*7d70*/  ULOP3.LUT UR4, UR4, 0x8, URZ, 0xe2, !UPT ;  /* 0x0000000804047892 */ /* 0x000fc8000f8ee23f */
[----:B------:R-:W-:-:S06]  /*7d80*/  ULOP3.LUT UR4, UR4, 0x18, URZ, 0x3c, !UPT ;  /* 0x0000001804047892 */ /* 0x000fcc000f8e3c3f */
[----:B------:R-:W-:-:S04]  /*7d90*/  IMAD.U32 R0, RZ, RZ, UR4 ;  /* 0x00000004ff007e24 */ /* 0x000fc8000f8e00ff */
[----:B------:R-:W-:Y:S01]  /*7da0*/  SYNCS.ARRIVE.TRANS64.A1T0 RZ, [R0+UR38+0x3890], RZ ;  /* 0x003890ff00ff79a7 */ /* 0x000fe20008100026 */
[----:B------:R-:W-:Y:S05]  /*7db0*/  EXIT ;  /* 0x000000000000794d */ /* 0x000fea0003800000 */
.L_x_6:
[----:B------:R-:W-:-:S08]  /*7dc0*/  UISETP.NE.AND UP0, UPT, UR10, 0x1, UPT ;  /* 0x000000010a00788c */ /* 0x000fd0000bf05270 */
[----:B------:R-:W1:-:S00]  /*7dd0*/  USETMAXREG.DEALLOC.CTAPOOL 0x18 ;  /* 0x00000018000079c8 */ /* 0x000e4000080e0500 */
[----:B------:R-:W-:-:S13]  /*7de0*/  PLOP3.LUT P0, PT, PT, PT, UP0, 0x80, 0x0 ;  /* 0x000000000000781c */ /* 0x000fda0003f0f008 */
[----:B------:R-:W-:Y:S05]  /*7df0*/  @P0 EXIT ;  /* 0x000000000000094d */ /* 0x000fea0003800000 */
[----:B------:R-:W2:Y:S01]  /*7e00*/  S2UR UR11, SR_CTAID.X ;  /* 0x00000000000b79c3 */ /* 0x000ea20000002500 */
[----:B------:R-:W-:Y:S01]  /*7e10*/  ULDC UR4, c[0x0][0x28c] ;  /* 0x0000a30000047ab9 */ /* 0x000fe20000000800 */
[----:B------:R-:W-:Y:S01]  /*7e20*/  ELECT P3, URZ, PT ;  /* 0x00000000003f782f */ /* 0x000fe20003860000 */
[----:B------:R-:W-:Y:S01]  /*7e30*/  BSSY B0, `(.L_x_67) ;  /* 0x0000030000007945 */ /* 0x000fe20003800000 */
[----:B------:R-:W-:Y:S01]  /*7e40*/  UIADD3 UR5, UR4, 0x3f, URZ ;  /* 0x0000003f04057890 */ /* 0x000fe2000fffe03f */
[----:B-1----:R-:W-:Y:S01]  /*7e50*/  CS2R R2, SRZ ;  /* 0x0000000000027805 */ /* 0x002fe2000001ff00 */
[----:B------:R-:W-:Y:S02]  /*7e60*/  IMAD.MOV.U32 R7, RZ, RZ, RZ ;  /* 0x000000ffff077224 */ /* 0x000fe400078e00ff */
[----:B------:R-:W-:Y:S01]  /*7e70*/  USHF.R.S32.HI UR7, URZ, 0x1f, UR5 ;  /* 0x0000001f3f077899 */ /* 0x000fe20008011405 */
[----:B------:R-:W1:Y:S03]  /*7e80*/  S2UR UR20, SR_CTAID.Y ;  /* 0x00000000001479c3 */ /* 0x000e660000002600 */
[----:B------:R-:W-:-:S04]  /*7e90*/  ULEA.HI UR7, UR7, UR5, URZ, 0x6 ;  /* 0x0000000507077291 */ /* 0x000fc8000f8f303f */
[----:B------:R-:W-:Y:S01]  /*7ea0*/  USHF.R.S32.HI UR7, URZ, 0x6, UR7 ;  /* 0x000000063f077899 */ /* 0x000fe20008011407 */
[----:B------:R-:W3:Y:S01]  /*7eb0*/  S2UR UR21, SR_CTAID.Z ;  /* 0x00000000001579c3 */ /* 0x000ee20000002700 */
[----:B--2---:R-:W-:-:S04]  /*7ec0*/  USHF.L.U32 UR11, UR11, 0x7, URZ ;  /* 0x000000070b0b7899 */ /* 0x004fc8000800063f */
[----:B------:R-:W-:-:S04]  /*7ed0*/  UIADD3 UR4, UR11, 0xbf, URZ ;  /* 0x000000bf0b047890 */ /* 0x000fc8000fffe03f */
[----:B------:R-:W-:-:S04]  /*7ee0*/  USHF.R.U32.HI UR4, URZ, 0x6, UR4 ;  /* 0x000000063f047899 */ /* 0x000fc80008011604 */
[----:B------:R-:W-:-:S04]  /*7ef0*/  UISETP.LT.AND UP0, UPT, UR4, UR7, UPT ;  /* 0x000000070400728c */ /* 0x000fc8000bf01270 */
[----:B------:R-:W-:Y:S01]  /*7f00*/  USEL UR4, UR4, UR7, UP0 ;  /* 0x0000000704047287 */ /* 0x000fe20008000000 */
[----:B-1-3--:R-:W-:Y:S11]  /*7f10*/  @!P3 BRA `(.L_x_68) ;  /* 0x000000000084b947 */ /* 0x00aff60003800000 */
[----:B------:R-:W1:Y:S01]  /*7f20*/  S2R R4, SR_CgaCtaId ;  /* 0x0000000000047919 */ /* 0x000e620000008800 */
[----:B------:R-:W-:Y:S01]  /*7f30*/  MOV R3, 0x400 ;  /* 0x0000040000037802 */ /* 0x000fe20000000f00 */
[----:B------:R-:W-:-:S03]  /*7f40*/  IMAD.MOV.U32 R5, RZ, RZ, 0x1 ;  /* 0x00000001ff057424 */ /* 0x000fc600078e00ff */
[----:B-1----:R-:W-:Y:S02]  /*7f50*/  LEA R4, R4, R3, 0x18 ;  /* 0x0000000304047211 */ /* 0x002fe400078ec0ff */
[----:B------:R-:W-:-:S04]  /*7f60*/  SHF.L.U32 R3, R5, 0x1f, RZ ;  /* 0x0000001f05037819 */ /* 0x000fc800000006ff */
[----:B------:R-:W1:Y:S02]  /*7f70*/  SYNCS.PHASECHK.TRANS64.TRYWAIT P0, [R4+URZ+0x3860], R3 ;  /* 0x00386003040075a7 */ /* 0x000e64000800017f */
[----:B-1----:R-:W-:Y:S05]  /*7f80*/  @!P0 BRA `(.L_x_69) ;  /* 0x0000001000848947 */ /* 0x002fea0003800000 */
.L_x_106:
[----:B------:R-:W-:Y:S01]  /*7f90*/  ULOP3.LUT UR5, UR6, 0x2, URZ, 0xfc, !UPT ;  /* 0x0000000206057892 */ /* 0x000fe2000f8efc3f */
[----:B-1----:R-:W-:-:S03]  /*7fa0*/  @P2 IMAD.MOV.U32 R3, RZ, RZ, 0x800 ;  /* 0x00000800ff032424 */ /* 0x002fc600078e00ff */
[----:B------:R-:W-:Y:S01]  /*7fb0*/  UPRMT UR5, UR5, 0x9910, URZ ;  /* 0x0000991005057896 */ /* 0x000fe2000800003f */
[----:B------:R1:W-:Y:S03]  /*7fc0*/  @P2 SYNCS.ARRIVE.TRANS64 RZ, [R4+URZ+0x3850], R3 ;  /* 0x0038500304ff29a7 */ /* 0x0003e6000800003f */
[----:B------:R-:W-:-:S06]  /*7fd0*/  UISETP.NE.AND UP0, UPT, UR5, 0x2, UPT ;  /* 0x000000020500788c */ /* 0x000fcc000bf05270 */
[----:B------:R-:W-:-:S13]  /*7fe0*/  PLOP3.LUT P0, PT, PT, PT, UP0, 0x80, 0x0 ;  /* 0x000000000000781c */ /* 0x000fda0003f0f008 */
[----:B-1----:R-:W-:Y:S05]  /*7ff0*/  @P0 BRA `(.L_x_70) ;  /* 0x0000000000040947 */ /* 0x002fea0003800000 */
[----:B------:R-:W-:Y:S01]  /*8000*/  BPT.TRAP 0x1 ;  /* 0x000000040000795c */ /* 0x000fe20000300000 */
.L_x_70:
[----:B------:R-:W-:-:S04]  /*8010*/  LOP3.LUT P0, RZ, R0, 0x1f, RZ, 0xc0, !PT ;  /* 0x0000001f00ff7812 */ /* 0x000fc8000780c0ff */
[----:B------:R-:W-:-:S13]  /*8020*/  PLOP3.LUT P0, PT, P0, P2, PT, 0x2a, 0x0 ;  /* 0x000000000000781c */ /* 0x000fda0000704572 */
[----:B------:R-:W-:Y:S05]  /*8030*/  @P0 BRA `(.L_x_71) ;  /* 0x0000000000040947 */ /* 0x000fea0003800000 */
[----:B------:R-:W-:Y:S01]  /*8040*/  BPT.TRAP 0x1 ;  /* 0x000000040000795c */ /* 0x000fe20000300000 */
.L_x_71:
[----:B------:R-:W-:Y:S01]  /*8050*/  R2UR UR8, R4 ;  /* 0x00000000040872ca */ /* 0x000fe200000e0000 */
[----:B------:R-:W-:Y:S01]  /*8060*/  ULDC.64 UR12, c[0x0][0x198] ;  /* 0x00006600000c7ab9 */ /* 0x000fe20000000a00 */
[----:B------:R-:W-:Y:S01]  /*8070*/  UMOV UR16, 0x0 ;  /* 0x0000000000107882 */ /* 0x000fe20000000000 */
[----:B------:R-:W-:Y:S01]  /*8080*/  UIADD3 UR14, UP0, UR12, 0xf0, URZ ;  /* 0x000000f00c0e7890 */ /* 0x000fe2000ff1e03f */
[----:B------:R-:W-:Y:S01]  /*8090*/  IMAD.MOV.U32 R3, RZ, RZ, 0x1 ;  /* 0x00000001ff037424 */ /* 0x000fe200078e00ff */
[----:B------:R-:W-:Y:S01]  /*80a0*/  UMOV UR17, 0x10000000 ;  /* 0x1000000000117882 */ /* 0x000fe20000000000 */
[----:B------:R-:W-:Y:S01]  /*80b0*/  UMOV UR10, URZ ;  /* 0x0000003f000a7c82 */ /* 0x000fe20008000000 */
[----:B------:R-:W-:Y:S01]  /*80c0*/  UIADD3.X UR15, URZ, UR13, URZ, UP0, !UPT ;  /* 0x0000000d3f0f7290 */ /* 0x000fe200087fe43f */
[----:B------:R-:W-:Y:S01]  /*80d0*/  IMAD.MOV.U32 R7, RZ, RZ, 0x40 ;  /* 0x00000040ff077424 */ /* 0x000fe200078e00ff */
[----:B------:R-:W-:Y:S01]  /*80e0*/  UMOV UR12, UR20 ;  /* 0x00000014000c7c82 */ /* 0x000fe20008000000 */
[----:B------:R-:W-:-:S03]  /*80f0*/  UMOV UR13, UR21 ;  /* 0x00000015000d7c82 */ /* 0x000fc60008000000 */
[----:B------:R-:W-:-:S09]  /*8100*/  UIADD3 UR9, UR8, 0x3850, URZ ;  /* 0x0000385008097890 */ /* 0x000fd2000fffe03f */
[----:B------:R1:W-:Y:S02]  /*8110*/  UTMALDG.4D [UR8], [UR14], desc[UR16] ;  /* 0x000010080e0075b4 */ /* 0x0003e40008019000 */
[----:B-1----:R-:W-:Y:S01]  /*8120*/  NOP ;  /* 0x0000000000007918 */ /* 0x002fe20000000000 */
.L_x_68:
[----:B------:R-:W-:Y:S05]  /*8130*/  BSYNC B0 ;  /* 0x0000000000007941 */ /* 0x000fea0003800000 */
.L_x_67:
[----:B------:R-:W-:Y:S01]  /*8140*/  ISETP.LT.AND P4, PT, RZ, UR4, P3 ;  /* 0x00000004ff007c0c */ /* 0x000fe20009f81270 */
[----:B------:R-:W-:-:S12]  /*8150*/  BSSY B0, `(.L_x_72) ;  /* 0x0000022000007945 */ /* 0x000fd80003800000 */
[----:B------:R-:W-:Y:S05]  /*8160*/  @!P4 BRA `(.L_x_73) ;  /* 0x000000000080c947 */ /* 0x000fea0003800000 */
[----:B------:R-:W1:Y:S01]  /*8170*/  S2R R5, SR_CgaCtaId ;  /* 0x0000000000057919 */ /* 0x000e620000008800 */
[----:B------:R-:W-:-:S04]  /*8180*/  MOV R2, 0x400 ;  /* 0x0000040000027802 */ /* 0x000fc80000000f00 */
[----:B-1----:R-:W-:Y:S01]  /*8190*/  LEA R2, R5, R2, 0x18 ;  /* 0x0000000205027211 */ /* 0x002fe200078ec0ff */
[----:B------:R-:W-:-:S05]  /*81a0*/  IMAD.MOV.U32 R5, RZ, RZ, 0x1 ;  /* 0x00000001ff057424 */ /* 0x000fca00078e00ff */
[----:B------:R-:W-:-:S04]  /*81b0*/  SHF.L.U32 R5, R5, 0x1f, RZ ;  /* 0x0000001f05057819 */ /* 0x000fc800000006ff */
[----:B------:R-:W1:Y:S02]  /*81c0*/  SYNCS.PHASECHK.TRANS64.TRYWAIT P0, [R2+URZ+0x3828], R5 ;  /* 0x00382805020075a7 */ /* 0x000e64000800017f */
[----:B-1----:R-:W-:Y:S05]  /*81d0*/  @!P0 BRA `(.L_x_74) ;  /* 0x0000001000048947 */ /* 0x002fea0003800000 */
.L_x_107:
        /* <DEDUP_REMOVED lines=8> */
.L_x_75:
[----:B------:R-:W-:-:S04]  /*8260*/  LOP3.LUT P0, RZ, R0, 0x1f, RZ, 0xc0, !PT ;  /* 0x0000001f00ff7812 */ /* 0x000fc8000780c0ff */
[----:B------:R-:W-:-:S13]  /*8270*/  PLOP3.LUT P0, PT, P0, P2, PT, 0x2a, 0x0 ;  /* 0x000000000000781c */ /* 0x000fda0000704572 */
[----:B------:R-:W-:Y:S05]  /*8280*/  @P0 BRA `(.L_x_76) ;  /* 0x0000000000040947 */ /* 0x000fea0003800000 */
[----:B------:R-:W-:Y:S01]  /*8290*/  BPT.TRAP 0x1 ;  /* 0x000000040000795c */ /* 0x000fe20000300000 */
.L_x_76:
        /* <DEDUP_REMOVED lines=8> */
[----:B------:R-:W-:-:S05]  /*8320*/  UMOV UR19, URZ ;  /* 0x0000003f00137c82 */ /* 0x000fca0008000000 */
[----:B------:R-:W-:Y:S02]  /*8330*/  UIADD3 UR16, UR17, 0x1000, URZ ;  /* 0x0000100011107890 */ /* 0x000fe4000fffe03f */
[----:B------:R-:W-:-:S09]  /*8340*/  UIADD3 UR17, UR17, 0x3800, URZ ;  /* 0x0000380011117890 */ /* 0x000fd2000fffe03f */
[----:B------:R1:W-:Y:S02]  /*8350*/  UTMALDG.4D [UR16], [UR8], desc[UR12] ;  /* 0x00000c10080075b4 */ /* 0x0003e40008019000 */
[----:B-1----:R-:W-:Y:S01]  /*8360*/  NOP ;  /* 0x0000000000007918 */ /* 0x002fe20000000000 */
.L_x_73:
[----:B------:R-:W-:Y:S05]  /*8370*/  BSYNC B0 ;  /* 0x0000000000007941 */ /* 0x000fea0003800000 */
.L_x_72:
[----:B------:R-:W-:Y:S04]  /*8380*/  BSSY B0, `(.L_x_77) ;  /* 0x0000025000007945 */ /* 0x000fe80003800000 */
[----:B------:R-:W-:Y:S05]  /*8390*/  @!P3 BRA `(.L_x_78) ;  /* 0x00000000008cb947 */ /* 0x000fea0003800000 */
[----:B------:R-:W1:Y:S01]  /*83a0*/  S2R R5, SR_CgaCtaId ;  /* 0x0000000000057919 */ /* 0x000e620000008800 */
[----:B------:R-:W-:-:S04]  /*83b0*/  MOV R4, 0x400 ;  /* 0x0000040000047802 */ /* 0x000fc80000000f00 */
[----:B-1----:R-:W-:Y:S01]  /*83c0*/  LEA R6, R5, R4, 0x18 ;  /* 0x0000000405067211 */ /* 0x002fe200078ec0ff */
[----:B------:R-:W-:-:S04]  /*83d0*/  IMAD.MOV.U32 R5, RZ, RZ, 0x1 ;  /* 0x00000001ff057424 */ /* 0x000fc800078e00ff */
[----:B------:R-:W-:Y:S01]  /*83e0*/  IMAD R4, R3, 0x8, R6 ;  /* 0x0000000803047824 */ /* 0x000fe200078e0206 */
[----:B------:R-:W-:-:S04]  /*83f0*/  SHF.L.U32 R5, R5, 0x1f, RZ ;  /* 0x0000001f05057819 */ /* 0x000fc800000006ff */
[----:B------:R-:W1:Y:S02]  /*8400*/  SYNCS.PHASECHK.TRANS64.TRYWAIT P0, [R4+URZ+0x3860], R5 ;  /* 0x00386005040075a7 */ /* 0x000e64000800017f */
[----:B-1----:R-:W-:Y:S05]  /*8410*/  @!P0 BRA `(.L_x_79) ;  /* 0x0000000c00888947 */ /* 0x002fea0003800000 */
.L_x_108:
        /* <DEDUP_REMOVED lines=8> */
.L_x_80:
[----:B------:R-:W-:-:S04]  /*84a0*/  LOP3.LUT P0, RZ, R0, 0x1f, RZ, 0xc0, !PT ;  /* 0x0000001f00ff7812 */ /* 0x000fc8000780c0ff */
[----:B------:R-:W-:-:S13]  /*84b0*/  PLOP3.LUT P0, PT, P0, P2, PT, 0x2a, 0x0 ;  /* 0x000000000000781c */ /* 0x000fda0000704572 */
[----:B------:R-:W-:Y:S05]  /*84c0*/  @P0 BRA `(.L_x_81) ;  /* 0x0000000000040947 */ /* 0x000fea0003800000 */
[----:B------:R-:W-:Y:S01]  /*84d0*/  BPT.TRAP 0x1 ;  /* 0x000000040000795c */ /* 0x000fe20000300000 */
.L_x_81:
[----:B------:R-:W-:Y:S01]  /*84e0*/  R2UR UR16, R3 ;  /* 0x00000000031072ca */ /* 0x000fe200000e0000 */
[----:B------:R-:W-:Y:S01]  /*84f0*/  ULDC.64 UR8, c[0x0][0x198] ;  /* 0x0000660000087ab9 */ /* 0x000fe20000000a00 */
[----:B------:R-:W-:Y:S01]  /*8500*/  R2UR UR5, R6 ;  /* 0x00000000060572ca */ /* 0x000fe200000e0000 */
[----:B------:R-:W-:Y:S01]  /*8510*/  UIADD3 UR8, UP0, UR8, 0xf0, URZ ;  /* 0x000000f008087890 */ /* 0x000fe2000ff1e03f */
[----:B------:R-:W-:Y:S01]  /*8520*/  R2UR UR19, R7 ;  /* 0x00000000071372ca */ /* 0x000fe200000e0000 */
[----:B------:R-:W-:Y:S01]  /*8530*/  UMOV UR12, 0x0 ;  /* 0x00000000000c7882 */ /* 0x000fe20000000000 */
[----:B------:R-:W-:Y:S01]  /*8540*/  R2UR UR17, R4 ;  /* 0x00000000041172ca */ /* 0x000fe200000e0000 */
[----:B------:R-:W-:Y:S01]  /*8550*/  UIADD3.X UR9, URZ, UR9, URZ, UP0, !UPT ;  /* 0x000000093f097290 */ /* 0x000fe200087fe43f */
[----:B------:R-:W-:Y:S01]  /*8560*/  UMOV UR13, 0x10000000 ;  /* 0x10000000000d7882 */ /* 0x000fe20000000000 */
[----:B------:R-:W-:-:S06]  /*8570*/  UMOV UR18, URZ ;  /* 0x0000003f00127c82 */ /* 0x000fcc0008000000 */
[----:B------:R-:W-:Y:S02]  /*8580*/  ULEA UR16, UR16, UR5, 0xb ;  /* 0x0000000510107291 */ /* 0x000fe4000f8e583f */
[----:B------:R-:W-:Y:S02]  /*8590*/  UIADD3 UR19, UR11, UR19, URZ ;  /* 0x000000130b137290 */ /* 0x000fe4000fffe03f */
[----:B------:R-:W-:-:S09]  /*85a0*/  UIADD3 UR17, UR17, 0x3850, URZ ;  /* 0x0000385011117890 */ /* 0x000fd2000fffe03f */
[----:B------:R1:W-:Y:S02]  /*85b0*/  UTMALDG.4D [UR16], [UR8], desc[UR12] ;  /* 0x00000c10080075b4 */ /* 0x0003e40008019000 */
[----:B-1----:R-:W-:Y:S01]  /*85c0*/  NOP ;  /* 0x0000000000007918 */ /* 0x002fe20000000000 */
.L_x_78:
[----:B------:R-:W-:Y:S05]  /*85d0*/  BSYNC B0 ;  /* 0x0000000000007941 */ /* 0x000fea0003800000 */
.L_x_77:
[----:B------:R-:W-:Y:S01]  /*85e0*/  BSSY B0, `(.L_x_82) ;  /* 0x0000027000007945 */ /* 0x000fe20003800000 */
[----:B------:R-:W-:-:S03]  /*85f0*/  IMAD.MOV.U32 R8, RZ, RZ, RZ ;  /* 0x000000ffff087224 */ /* 0x000fc600078e00ff */
        /* <DEDUP_REMOVED lines=9> */
.L_x_109:
        /* <DEDUP_REMOVED lines=8> */
.L_x_85:
[----:B------:R-:W-:-:S04]  /*8710*/  LOP3.LUT P0, RZ, R0, 0x1f, RZ, 0xc0, !PT ;  /* 0x0000001f00ff7812 */ /* 0x000fc8000780c0ff */
[----:B------:R-:W-:-:S13]  /*8720*/  PLOP3.LUT P0, PT, P0, P2, PT, 0x2a, 0x0 ;  /* 0x000000000000781c */ /* 0x000fda0000704572 */
[----:B------:R-:W-:Y:S05]  /*8730*/  @P0 BRA `(.L_x_86) ;  /* 0x0000000000040947 */ /* 0x000fea0003800000 */
[----:B------:R-:W-:Y:S01]  /*8740*/  BPT.TRAP 0x1 ;  /* 0x000000040000795c */ /* 0x000fe20000300000 */
.L_x_86:
[C---:B------:R-:W-:Y:S01]  /*8750*/  IMAD R5, R2.reuse, 0x800, R5 ;  /* 0x0000080002057824 */ /* 0x040fe200078e0205 */
[----:B------:R-:W-:Y:S01]  /*8760*/  R2UR UR17, R3 ;  /* 0x00000000031172ca */ /* 0x000fe200000e0000 */
[----:B------:R-:W-:Y:S01]  /*8770*/  ULDC.64 UR8, c[0x0][0x198] ;  /* 0x0000660000087ab9 */ /* 0x000fe20000000a00 */
[----:B------:R-:W-:Y:S01]  /*8780*/  UMOV UR12, 0x0 ;  /* 0x00000000000c7882 */ /* 0x000fe20000000000 */
[----:B------:R-:W-:Y:S01]  /*8790*/  UIADD3 UR8, UP0, UR8, 0x2f0, URZ ;  /* 0x000002f008087890 */ /* 0x000fe2000ff1e03f */
[----:B------:R-:W-:Y:S01]  /*87a0*/  R2UR UR16, R5 ;  /* 0x00000000051072ca */ /* 0x000fe200000e0000 */
[----:B------:R-:W-:Y:S01]  /*87b0*/  UMOV UR13, 0x10000000 ;  /* 0x10000000000d7882 */ /* 0x000fe20000000000 */
[----:B------:R-:W-:Y:S01]  /*87c0*/  UMOV UR18, URZ ;  /* 0x0000003f00127c82 */ /* 0x000fe20008000000 */
[----:B------:R-:W-:Y:S01]  /*87d0*/  UIADD3.X UR9, URZ, UR9, URZ, UP0, !UPT ;  /* 0x000000093f097290 */ /* 0x000fe200087fe43f */
[----:B------:R-:W-:Y:S01]  /*87e0*/  IMAD.MOV.U32 R8, RZ, RZ, 0x1 ;  /* 0x00000001ff087424 */ /* 0x000fe200078e00ff */
[----:B------:R-:W-:Y:S01]  /*87f0*/  UMOV UR19, URZ ;  /* 0x0000003f00137c82 */ /* 0x000fe20008000000 */
[----:B------:R-:W-:-:S03]  /*8800*/  VIADD R2, R2, 0x1 ;  /* 0x0000000102027836 */ /* 0x000fc60000000000 */
[----:B------:R-:W-:-:S04]  /*8810*/  UIADD3 UR17, UR17, 0x3800, URZ ;  /* 0x0000380011117890 */ /* 0x000fc8000fffe03f */
[----:B------:R-:W-:-:S09]  /*8820*/  UIADD3 UR16, UR16, 0x1000, URZ ;  /* 0x0000100010107890 */ /* 0x000fd2000fffe03f */
[----:B------:R1:W-:Y:S02]  /*8830*/  UTMALDG.4D [UR16], [UR8], desc[UR12] ;  /* 0x00000c10080075b4 */ /* 0x0003e40008019000 */
[----:B-1----:R-:W-:Y:S01]  /*8840*/  NOP ;  /* 0x0000000000007918 */ /* 0x002fe20000000000 */
.L_x_83:
[----:B------:R-:W-:Y:S05]  /*8850*/  BSYNC B0 ;  /* 0x0000000000007941 */ /* 0x000fea0003800000 */
.L_x_82:
[----:B------:R-:W-:-:S05]  /*8860*/  IMAD.U32 R3, RZ, RZ, UR4 ;  /* 0x00000004ff037e24 */ /* 0x000fca000f8e00ff */
[----:B------:R-:W-:-:S13]  /*8870*/  ISETP.GE.AND P0, PT, R3, 0x2, PT ;  /* 0x000000020300780c */ /* 0x000fda0003f06270 */
[----:B------:R-:W-:Y:S05]  /*8880*/  @!P0 EXIT ;  /* 0x000000000000894d */ /* 0x000fea0003800000 */
[----:B------:R-:W-:Y:S01]  /*8890*/  USHF.L.U32 UR5, UR4, 0x1, URZ ;  /* 0x0000000104057899 */ /* 0x000fe2000800063f */
[----:B------:R-:W-:Y:S01]  /*88a0*/  IMAD.U32 R3, RZ, RZ, UR6 ;  /* 0x00000006ff037e24 */ /* 0x000fe2000f8e00ff */
[----:B------:R-:W-:Y:S01]  /*88b0*/  LOP3.LUT P0, RZ, R0, 0x1f, RZ, 0xc0, !PT ;  /* 0x0000001f00ff7812 */ /* 0x000fe2000780c0ff */
[----:B------:R-:W-:Y:S01]  /*88c0*/  BSSY B0, `(.L_x_87) ;  /* 0x0000056000007945 */ /* 0x000fe20003800000 */
[----:B------:R-:W-:Y:S02]  /*88d0*/  IMAD.MOV.U32 R0, RZ, RZ, 0x1 ;  /* 0x00000001ff007424 */ /* 0x000fe400078e00ff */
[----:B------:R-:W-:Y:S01]  /*88e0*/  PLOP3.LUT P0, PT, P0, P2, PT, 0x2a, 0x0 ;  /* 0x000000000000781c */ /* 0x000fe20000704572 */
[----:B------:R-:W-:Y:S01]  /*88f0*/  IMAD.U32 R9, RZ, RZ, UR5 ;  /* 0x00000005ff097e24 */ /* 0x000fe2000f8e00ff */
[----:B------:R-:W-:-:S11]  /*8900*/  LOP3.LUT R3, R3, 0x2, RZ, 0xfc, !PT ;  /* 0x0000000203037812 */ /* 0x000fd600078efcff */
.L_x_98:
[----:B------:R-:W-:Y:S04]  /*8910*/  BSSY B1, `(.L_x_88) ;  /* 0x0000025000017945 */ /* 0x000fe80003800000 */
[----:B------:R-:W-:Y:S05]  /*8920*/  @!P3 BRA `(.L_x_89) ;  /* 0x00000000008cb947 */ /* 0x000fea0003800000 */
[----:B------:R-:W1:Y:S01]  /*8930*/  S2R R5, SR_CgaCtaId ;  /* 0x0000000000057919 */ /* 0x000e620000008800 */
[----:B------:R-:W-:-:S04]  /*8940*/  MOV R4, 0x400 ;  /* 0x0000040000047802 */ /* 0x000fc80000000f00 */
[----:B-1----:R-:W-:Y:S02]  /*8950*/  LEA R5, R5, R4, 0x18 ;  /* 0x0000000405057211 */ /* 0x002fe400078ec0ff */
[----:B------:R-:W-:-:S03]  /*8960*/  SHF.L.U32 R4, R0, 0x1f, RZ ;  /* 0x0000001f00047819 */ /* 0x000fc600000006ff */
[----:B------:R-:W-:-:S04]  /*8970*/  IMAD R7, R2, 0x8, R5 ;  /* 0x0000000802077824 */ /* 0x000fc800078e0205 */
[----:B------:R-:W1:Y:S02]  /*8980*/  SYNCS.PHASECHK.TRANS64.TRYWAIT P4, [R7+URZ+0x3828], R4 ;  /* 0x00382804070075a7 */ /* 0x000e64000808017f */
[----:B-1----:R-:W-:Y:S05]  /*8990*/  @!P4 BRA `(.L_x_90) ;  /* 0x000000080050c947 */ /* 0x002fea0003800000 */
.L_x_110:
[----:B-1----:R-:W-:-:S04]  /*89a0*/  @P2 IMAD.MOV.U32 R4, RZ, RZ, 0x800 ;  /* 0x00000800ff042424 */ /* 0x002fc800078e00ff */
[----:B------:R1:W-:Y:S02]  /*89b0*/  @P2 SYNCS.ARRIVE.TRANS64 RZ, [R7+URZ+0x3800], R4 ;  /* 0x0038000407ff29a7 */ /* 0x0003e4000800003f */
[----:B-1----:R-:W-:-:S04]  /*89c0*/  PRMT R4, R3, 0x9910, RZ ;  /* 0x0000991003047816 */ /* 0x002fc800000000ff */
[----:B------:R-:W-:-:S13]  /*89d0*/  ISETP.NE.AND P4, PT, R4, 0x2, PT ;  /* 0x000000020400780c */ /* 0x000fda0003f85270 */
[----:B------:R-:W-:Y:S05]  /*89e0*/  @P4 BRA `(.L_x_91) ;  /* 0x0000000000044947 */ /* 0x000fea0003800000 */
[----:B------:R-:W-:Y:S01]  /*89f0*/  BPT.TRAP 0x1 ;  /* 0x000000040000795c */ /* 0x000fe20000300000 */
.L_x_91:
[----:B------:R-:W-:Y:S05]  /*8a00*/  @P0 BRA `(.L_x_92) ;  /* 0x0000000000040947 */ /* 0x000fea0003800000 */
[----:B------:R-:W-:Y:S01]  /*8a10*/  BPT.TRAP 0x1 ;  /* 0x000000040000795c */ /* 0x000fe20000300000 */
.L_x_92:
[----:B------:R-:W-:Y:S01]  /*8a20*/  IMAD R5, R2, 0x800, R5 ;  /* 0x0000080002057824 */ /* 0x000fe200078e0205 */
[----:B------:R-:W-:Y:S01]  /*8a30*/  R2UR UR17, R7 ;  /* 0x00000000071172ca */ /* 0x000fe200000e0000 */
[----:B------:R-:W-:Y:S01]  /*8a40*/  ULDC.64 UR8, c[0x0][0x198] ;  /* 0x0000660000087ab9 */ /* 0x000fe20000000a00 */
[----:B------:R-:W-:Y:S01]  /*8a50*/  R2UR UR19, R8 ;  /* 0x00000000081372ca */ /* 0x000fe200000e0000 */
[----:B------:R-:W-:Y:S01]  /*8a60*/  UIADD3 UR8, UP0, UR8, 0x1f0, URZ ;  /* 0x000001f008087890 */ /* 0x000fe2000ff1e03f */
[----:B------:R-:W-:Y:S01]  /*8a70*/  R2UR UR16, R5 ;  /* 0x00000000051072ca */ /* 0x000fe200000e0000 */
[----:B------:R-:W-:Y:S01]  /*8a80*/  UMOV UR12, 0x0 ;  /* 0x00000000000c7882 */ /* 0x000fe20000000000 */
[----:B------:R-:W-:Y:S01]  /*8a90*/  UMOV UR13, 0x10000000 ;  /* 0x10000000000d7882 */ /* 0x000fe20000000000 */
[----:B------:R-:W-:Y:S01]  /*8aa0*/  UIADD3.X UR9, URZ, UR9, URZ, UP0, !UPT ;  /* 0x000000093f097290 */ /* 0x000fe200087fe43f */
[----:B------:R-:W-:Y:S01]  /*8ab0*/  VIADD R2, R2, 0x1 ;  /* 0x0000000102027836 */ /* 0x000fe20000000000 */
[----:B------:R-:W-:-:S04]  /*8ac0*/  UMOV UR18, URZ ;  /* 0x0000003f00127c82 */ /* 0x000fc80008000000 */
[----:B------:R-:W-:Y:S01]  /*8ad0*/  UIADD3 UR17, UR17, 0x3800, URZ ;  /* 0x0000380011117890 */ /* 0x000fe2000fffe03f */
[C---:B------:R-:W-:Y:S01]  /*8ae0*/  ISETP.NE.AND P4, PT, R2.reuse, 0x5, PT ;  /* 0x000000050200780c */ /* 0x040fe20003f85270 */
[----:B------:R-:W-:Y:S02]  /*8af0*/  USHF.L.U32 UR19, UR19, 0x6, URZ ;  /* 0x0000000613137899 */ /* 0x000fe4000800063f */
[----:B------:R-:W-:Y:S01]  /*8b00*/  UIADD3 UR16, UR16, 0x1000, URZ ;  /* 0x0000100010107890 */ /* 0x000fe2000fffe03f */
[----:B------:R-:W-:Y:S02]  /*8b10*/  SEL R5, RZ, 0x1, P4 ;  /* 0x00000001ff057807 */ /* 0x000fe40002000000 */
[----:B------:R-:W-:Y:S02]  /*8b20*/  SEL R2, R2, RZ, P4 ;  /* 0x000000ff02027207 */ /* 0x000fe40002000000 */
[----:B------:R-:W-:-:S04]  /*8b30*/  LOP3.LUT R0, R0, R5, RZ, 0x3c, !PT ;  /* 0x0000000500007212 */ /* 0x000fc800078e3cff */
[----:B------:R1:W-:Y:S02]  /*8b40*/  UTMALDG.4D [UR16], [UR8], desc[UR12] ;  /* 0x00000c10080075b4 */ /* 0x0003e40008019000 */
[----:B-1----:R-:W-:Y:S01]  /*8b50*/  NOP ;  /* 0x0000000000007918 */ /* 0x002fe20000000000 */
.L_x_89:
[----:B------:R-:W-:Y:S05]  /*8b60*/  BSYNC B1 ;  /* 0x0000000000017941 */ /* 0x000fea0003800000 */
.L_x_88:
[----:B------:R-:W-:Y:S01]  /*8b70*/  ISETP.LT.OR P4, PT, R9, 0x4, !P3 ;  /* 0x000000040900780c */ /* 0x000fe20005f81670 */
[----:B------:R-:W-:-:S12]  /*8b80*/  BSSY B1, `(.L_x_93) ;  /* 0x0000026000017945 */ /* 0x000fd80003800000 */
[----:B------:R-:W-:Y:S05]  /*8b90*/  @P4 BRA `(.L_x_94) ;  /* 0x0000000000904947 */ /* 0x000fea0003800000 */
[----:B------:R-:W1:Y:S01]  /*8ba0*/  S2R R5, SR_CgaCtaId ;  /* 0x0000000000057919 */ /* 0x000e620000008800 */
[----:B------:R-:W-:Y:S02]  /*8bb0*/  MOV R4, 0x400 ;  /* 0x0000040000047802 */ /* 0x000fe40000000f00 */
[----:B------:R-:W-:Y:S02]  /*8bc0*/  SHF.L.U32 R7, R0, 0x1f, RZ ;  /* 0x0000001f00077819 */ /* 0x000fe400000006ff */
[----:B-1----:R-:W-:-:S05]  /*8bd0*/  LEA R5, R5, R4, 0x18 ;  /* 0x0000000405057211 */ /* 0x002fca00078ec0ff */
[----:B------:R-:W-:-:S04]  /*8be0*/  IMAD R4, R2, 0x8, R5 ;  /* 0x0000000802047824 */ /* 0x000fc800078e0205 */
[----:B------:R-:W1:Y:S02]  /*8bf0*/  SYNCS.PHASECHK.TRANS64.TRYWAIT P4, [R4+URZ+0x3828], R7 ;  /* 0x00382807040075a7 */ /* 0x000e64000808017f */
[----:B-1----:R-:W-:Y:S05]  /*8c00*/  @!P4 BRA `(.L_x_95) ;  /* 0x0000000400c8c947 */ /* 0x002fea0003800000 */
.L_x_111:
[----:B------:R-:W-:Y:S01]  /*8c10*/  PRMT R6, R3, 0x9910, RZ ;  /* 0x0000991003067816 */ /* 0x000fe200000000ff */
[----:B-1----:R-:W-:-:S03]  /*8c20*/  @P1 IMAD.MOV.U32 R7, RZ, RZ, 0x800 ;  /* 0x00000800ff071424 */ /* 0x002fc600078e00ff */
[----:B------:R-:W-:Y:S01]  /*8c30*/  ISETP.NE.AND P4, PT, R6, 0x2, PT ;  /* 0x000000020600780c */ /* 0x000fe20003f85270 */
[----:B------:R1:W-:-:S12]  /*8c40*/  @P1 SYNCS.ARRIVE.TRANS64 RZ, [R4+URZ+0x3800], R7 ;  /* 0x0038000704ff19a7 */ /* 0x0003d8000800003f */
[----:B-1----:R-:W-:Y:S05]  /*8c50*/  @P4 BRA `(.L_x_96) ;  /* 0x0000000000044947 */ /* 0x002fea0003800000 */
[----:B------:R-:W-:Y:S01]  /*8c60*/  BPT.TRAP 0x1 ;  /* 0x000000040000795c */ /* 0x000fe20000300000 */
.L_x_96:
[----:B------:R-:W-:Y:S05]  /*8c70*/  @P0 BRA `(.L_x_97) ;  /* 0x0000000000040947 */ /* 0x000fea0003800000 */
[----:B------:R-:W-:Y:S01]  /*8c80*/  BPT.TRAP 0x1 ;  /* 0x000000040000795c */ /* 0x000fe20000300000 */
.L_x_97:
        /* <DEDUP_REMOVED lines=10> */
[----:B------:R-:W-:Y:S01]  /*8d30*/  UMOV UR19, URZ ;  /* 0x0000003f00137c82 */ /* 0x000fe20008000000 */
[----:B------:R-:W-:-:S03]  /*8d40*/  VIADD R8, R8, 0x1 ;  /* 0x0000000108087836 */ /* 0x000fc60000000000 */
        /* <DEDUP_REMOVED lines=9> */
.L_x_94:
[----:B------:R-:W-:Y:S05]  /*8de0*/  BSYNC B1 ;  /* 0x0000000000017941 */ /* 0x000fea0003800000 */
.L_x_93:
[C---:B------:R-:W-:Y:S01]  /*8df0*/  ISETP.GT.AND P4, PT, R9.reuse, 0x4, PT ;  /* 0x000000040900780c */ /* 0x040fe20003f84270 */
[----:B------:R-:W-:-:S12]  /*8e00*/  VIADD R9, R9, 0xfffffffe ;  /* 0xfffffffe09097836 */ /* 0x000fd80000000000 */
[----:B------:R-:W-:Y:S05]  /*8e10*/  @P4 BRA `(.L_x_98) ;  /* 0xfffffff800bc4947 */ /* 0x000fea000383ffff */
[----:B------:R-:W-:Y:S05]  /*8e20*/  BSYNC B0 ;  /* 0x0000000000007941 */ /* 0x000fea0003800000 */
.L_x_87:
[----:B------:R-:W-:Y:S05]  /*8e30*/  EXIT ;  /* 0x000000000000794d */ /* 0x000fea0003800000 */
.L_x_15:
[----:B-1----:R-:W-:-:S04]  /*8e40*/  IMAD.U32 R6, RZ, RZ, UR6 ;  /* 0x00000006ff067e24 */ /* 0x002fc8000f8e00ff */
[----:B------:R1:W2:Y:S03]  /*8e50*/  SYNCS.PHASECHK.TRANS64.TRYWAIT P1, [R6+URZ+0x3850], R9 ;  /* 0x00385009060075a7 */ /* 0x0002a6000802017f */
[----:B--2---:R-:W-:Y:S05]  /*8e60*/  @!P1 NANOSLEEP.SYNCS 0x989680 ;  /* 0x009896800000995d */ /* 0x004fea0003900000 */
[----:B------:R-:W2:Y:S02]  /*8e70*/  @!P1 SYNCS.PHASECHK.TRANS64 P1, [R6+URZ+0x3850], R9 ;  /* 0x00385009060095a7 */ /* 0x000ea4000802007f */
[----:B--2---:R-:W-:Y:S05]  /*8e80*/  @!P1 BRA `(.L_x_15) ;  /* 0xfffffffc00ec9947 */ /* 0x004fea000383ffff */
[----:B------:R-:W-:Y:S05]  /*8e90*/  BRA `(.L_x_99) ;  /* 0xffffff8000047947 */ /* 0x000fea000383ffff */
.L_x_17:
[----:B-1----:R-:W-:-:S04]  /*8ea0*/  IMAD.U32 R6, RZ, RZ, UR38 ;  /* 0x00000026ff067e24 */ /* 0x002fc8000f8e00ff */
[----:B------:R1:W2:Y:S03]  /*8eb0*/  SYNCS.PHASECHK.TRANS64.TRYWAIT P1, [R6+URZ+0x3800], R7 ;  /* 0x00380007060075a7 */ /* 0x0002a6000802017f */
[----:B--2---:R-:W-:Y:S05]  /*8ec0*/  @!P1 NANOSLEEP.SYNCS 0x989680 ;  /* 0x009896800000995d */ /* 0x004fea0003900000 */
[----:B------:R-:W2:Y:S02]  /*8ed0*/  @!P1 SYNCS.PHASECHK.TRANS64 P1, [R6+URZ+0x3800], R7 ;  /* 0x00380007060095a7 */ /* 0x000ea4000802007f */
[----:B--2---:R-:W-:Y:S05]  /*8ee0*/  @!P1 BRA `(.L_x_17) ;  /* 0xfffffffc00ec9947 */ /* 0x004fea000383ffff */
[----:B------:R-:W-:Y:S05]  /*8ef0*/  BRA `(.L_x_100) ;  /* 0xffffff8000107947 */ /* 0x000fea000383ffff */
.L_x_18:
[----:B-1----:R-:W-:-:S04]  /*8f00*/  IMAD.U32 R6, RZ, RZ, UR11 ;  /* 0x0000000bff067e24 */ /* 0x002fc8000f8e00ff */
[----:B------:R1:W2:Y:S03]  /*8f10*/  SYNCS.PHASECHK.TRANS64.TRYWAIT P1, [R6+URZ+-0x8], R3 ;  /* 0xfffff803060075a7 */ /* 0x0002a6000802017f */
[----:B--2---:R-:W-:Y:S05]  /*8f20*/  @!P1 NANOSLEEP.SYNCS 0x989680 ;  /* 0x009896800000995d */ /* 0x004fea0003900000 */
[----:B------:R-:W2:Y:S02]  /*8f30*/  @!P1 SYNCS.PHASECHK.TRANS64 P1, [R6+URZ+-0x8], R3 ;  /* 0xfffff803060095a7 */ /* 0x000ea4000802007f */
[----:B--2---:R-:W-:Y:S05]  /*8f40*/  @!P1 BRA `(.L_x_18) ;  /* 0xfffffffc00ec9947 */ /* 0x004fea000383ffff */
[----:B------:R-:W-:Y:S05]  /*8f50*/  BRA `(.L_x_101) ;  /* 0xffffff80000c7947 */ /* 0x000fea000383ffff */
.L_x_20:
[----:B-1----:R-:W-:-:S04]  /*8f60*/  IMAD.U32 R16, RZ, RZ, UR38 ;  /* 0x00000026ff107e24 */ /* 0x002fc8000f8e00ff */
[----:B------:R1:W2:Y:S03]  /*8f70*/  SYNCS.PHASECHK.TRANS64.TRYWAIT P1, [R16+URZ+0x3808], R7 ;  /* 0x00380807100075a7 */ /* 0x0002a6000802017f */
[----:B--2---:R-:W-:Y:S05]  /*8f80*/  @!P1 NANOSLEEP.SYNCS 0x989680 ;  /* 0x009896800000995d */ /* 0x004fea0003900000 */
[----:B------:R-:W2:Y:S02]  /*8f90*/  @!P1 SYNCS.PHASECHK.TRANS64 P1, [R16+URZ+0x3808], R7 ;  /* 0x00380807100095a7 */ /* 0x000ea4000802007f */
[----:B--2---:R-:W-:Y:S05]  /*8fa0*/  @!P1 BRA `(.L_x_20) ;  /* 0xfffffffc00ec9947 */ /* 0x004fea000383ffff */
[----:B------:R-:W-:Y:S05]  /*8fb0*/  BRA `(.L_x_102) ;  /* 0xffffff9c002c7947 */ /* 0x000fea000383ffff */
.L_x_25:
[----:B-1----:R-:W-:-:S04]  /*8fc0*/  IMAD.U32 R13, RZ, RZ, UR6 ;  /* 0x00000006ff0d7e24 */ /* 0x002fc8000f8e00ff */
[----:B------:R1:W2:Y:S03]  /*8fd0*/  SYNCS.PHASECHK.TRANS64.TRYWAIT P3, [R13+URZ+0x3800], R4 ;  /* 0x003800040d0075a7 */ /* 0x0002a6000806017f */
[----:B--2---:R-:W-:Y:S05]  /*8fe0*/  @!P3 NANOSLEEP.SYNCS 0x989680 ;  /* 0x009896800000b95d */ /* 0x004fea0003900000 */
[----:B------:R-:W2:Y:S02]  /*8ff0*/  @!P3 SYNCS.PHASECHK.TRANS64 P3, [R13+URZ+0x3800], R4 ;  /* 0x003800040d00b5a7 */ /* 0x000ea4000806007f */
[----:B--2---:R-:W-:Y:S05]  /*9000*/  @!P3 BRA `(.L_x_25) ;  /* 0xfffffffc00ecb947 */ /* 0x004fea000383ffff */
[----:B------:R-:W-:Y:S05]  /*9010*/  BRA `(.L_x_103) ;  /* 0xffffff9c00c47947 */ /* 0x000fea000383ffff */
.L_x_29:
[----:B-1----:R-:W-:-:S04]  /*9020*/  IMAD.U32 R16, RZ, RZ, UR6 ;  /* 0x00000006ff107e24 */ /* 0x002fc8000f8e00ff */
[----:B------:R1:W2:Y:S03]  /*9030*/  SYNCS.PHASECHK.TRANS64.TRYWAIT P3, [R16+URZ+0x3800], R23 ;  /* 0x00380017100075a7 */ /* 0x0002a6000806017f */
[----:B--2---:R-:W-:Y:S05]  /*9040*/  @!P3 NANOSLEEP.SYNCS 0x989680 ;  /* 0x009896800000b95d */ /* 0x004fea0003900000 */
[----:B------:R-:W2:Y:S02]  /*9050*/  @!P3 SYNCS.PHASECHK.TRANS64 P3, [R16+URZ+0x3800], R23 ;  /* 0x003800171000b5a7 */ /* 0x000ea4000806007f */
[----:B--2---:R-:W-:Y:S05]  /*9060*/  @!P3 BRA `(.L_x_29) ;  /* 0xfffffffc00ecb947 */ /* 0x004fea000383ffff */
[----:B------:R-:W-:Y:S05]  /*9070*/  BRA `(.L_x_28) ;  /* 0xffffffb8001c7947 */ /* 0x000fea000383ffff */
.L_x_37:
[----:B-1----:R-:W-:-:S04]  /*9080*/  IMAD.U32 R17, RZ, RZ, UR6 ;  /* 0x00000006ff117e24 */ /* 0x002fc8000f8e00ff */
[----:B------:R1:W2:Y:S03]  /*9090*/  SYNCS.PHASECHK.TRANS64.TRYWAIT P3, [R17+URZ+0x3800], R0 ;  /* 0x00380000110075a7 */ /* 0x0002a6000806017f */
[----:B--2---:R-:W-:Y:S05]  /*90a0*/  @!P3 NANOSLEEP.SYNCS 0x989680 ;  /* 0x009896800000b95d */ /* 0x004fea0003900000 */
[----:B------:R-:W2:Y:S02]  /*90b0*/  @!P3 SYNCS.PHASECHK.TRANS64 P3, [R17+URZ+0x3800], R0 ;  /* 0x003800001100b5a7 */ /* 0x000ea4000806007f */
[----:B--2---:R-:W-:Y:S05]  /*90c0*/  @!P3 BRA `(.L_x_37) ;  /* 0xfffffffc00ecb947 */ /* 0x004fea000383ffff */
[----:B------:R-:W-:Y:S05]  /*90d0*/  BRA `(.L_x_104) ;  /* 0xffffffb800e07947 */ /* 0x000fea000383ffff */
.L_x_41:
[----:B-1----:R-:W-:-:S04]  /*90e0*/  IMAD.U32 R4, RZ, RZ, UR6 ;  /* 0x00000006ff047e24 */ /* 0x002fc8000f8e00ff */
[----:B------:R1:W2:Y:S03]  /*90f0*/  SYNCS.PHASECHK.TRANS64.TRYWAIT P3, [R4+URZ+0x3800], R17 ;  /* 0x00380011040075a7 */ /* 0x0002a6000806017f */
[----:B--2---:R-:W-:Y:S05]  /*9100*/  @!P3 NANOSLEEP.SYNCS 0x989680 ;  /* 0x009896800000b95d */ /* 0x004fea0003900000 */
[----:B------:R-:W2:Y:S02]  /*9110*/  @!P3 SYNCS.PHASECHK.TRANS64 P3, [R4+URZ+0x3800], R17 ;  /* 0x003800110400b5a7 */ /* 0x000ea4000806007f */
[----:B--2---:R-:W-:Y:S05]  /*9120*/  @!P3 BRA `(.L_x_41) ;  /* 0xfffffffc00ecb947 */ /* 0x004fea000383ffff */
[----:B------:R-:W-:Y:S05]  /*9130*/  BRA `(.L_x_40) ;  /* 0xffffffd8003c7947 */ /* 0x000fea000383ffff */
.L_x_57:
[----:B-1----:R-:W-:-:S04]  /*9140*/  IMAD.U32 R3, RZ, RZ, UR11 ;  /* 0x0000000bff037e24 */ /* 0x002fc8000f8e00ff */
[----:B------:R1:W2:Y:S03]  /*9150*/  SYNCS.PHASECHK.TRANS64.TRYWAIT P0, [R3+URZ+0x8], R0 ;  /* 0x00000800030075a7 */ /* 0x0002a6000800017f */
[----:B--2---:R-:W-:Y:S05]  /*9160*/  @!P0 NANOSLEEP.SYNCS 0x989680 ;  /* 0x009896800000895d */ /* 0x004fea0003900000 */
[----:B------:R-:W2:Y:S02]  /*9170*/  @!P0 SYNCS.PHASECHK.TRANS64 P0, [R3+URZ+0x8], R0 ;  /* 0x00000800030085a7 */ /* 0x000ea4000800007f */
[----:B--2---:R-:W-:Y:S05]  /*9180*/  @!P0 BRA `(.L_x_57) ;  /* 0xfffffffc00ec8947 */ /* 0x004fea000383ffff */
[----:B------:R-:W-:Y:S05]  /*9190*/  BRA `(.L_x_105) ;  /* 0xffffffe000447947 */ /* 0x000fea000383ffff */
.L_x_69:
[----:B-1----:R1:W2:Y:S02]  /*91a0*/  SYNCS.PHASECHK.TRANS64.TRYWAIT P0, [R4+URZ+0x3860], R3 ;  /* 0x00386003040075a7 */ /* 0x0022a4000800017f */
[----:B--2---:R-:W-:Y:S05]  /*91b0*/  @!P0 NANOSLEEP.SYNCS 0x989680 ;  /* 0x009896800000895d */ /* 0x004fea0003900000 */
[----:B------:R-:W2:Y:S02]  /*91c0*/  @!P0 SYNCS.PHASECHK.TRANS64 P0, [R4+URZ+0x3860], R3 ;  /* 0x00386003040085a7 */ /* 0x000ea4000800007f */
[----:B--2---:R-:W-:Y:S05]  /*91d0*/  @!P0 BRA `(.L_x_69) ;  /* 0xfffffffc00f08947 */ /* 0x004fea000383ffff */
[----:B------:R-:W-:Y:S05]  /*91e0*/  BRA `(.L_x_106) ;  /* 0xffffffec00687947 */ /* 0x000fea000383ffff */
.L_x_74:
[----:B-1----:R1:W2:Y:S02]  /*91f0*/  SYNCS.PHASECHK.TRANS64.TRYWAIT P0, [R2+URZ+0x3828], R5 ;  /* 0x00382805020075a7 */ /* 0x0022a4000800017f */
[----:B--2---:R-:W-:Y:S05]  /*9200*/  @!P0 NANOSLEEP.SYNCS 0x989680 ;  /* 0x009896800000895d */ /* 0x004fea0003900000 */
[----:B------:R-:W2:Y:S02]  /*9210*/  @!P0 SYNCS.PHASECHK.TRANS64 P0, [R2+URZ+0x3828], R5 ;  /* 0x00382805020085a7 */ /* 0x000ea4000800007f */
[----:B--2---:R-:W-:Y:S05]  /*9220*/  @!P0 BRA `(.L_x_74) ;  /* 0xfffffffc00f08947 */ /* 0x004fea000383ffff */
[----:B------:R-:W-:Y:S05]  /*9230*/  BRA `(.L_x_107) ;  /* 0xffffffec00e87947 */ /* 0x000fea000383ffff */
.L_x_79:
[----:B-1----:R1:W2:Y:S02]  /*9240*/  SYNCS.PHASECHK.TRANS64.TRYWAIT P0, [R4+URZ+0x3860], R5 ;  /* 0x00386005040075a7 */ /* 0x0022a4000800017f */
[----:B--2---:R-:W-:Y:S05]  /*9250*/  @!P0 NANOSLEEP.SYNCS 0x989680 ;  /* 0x009896800000895d */ /* 0x004fea0003900000 */
[----:B------:R-:W2:Y:S02]  /*9260*/  @!P0 SYNCS.PHASECHK.TRANS64 P0, [R4+URZ+0x3860], R5 ;  /* 0x00386005040085a7 */ /* 0x000ea4000800007f */
[----:B--2---:R-:W-:Y:S05]  /*9270*/  @!P0 BRA `(.L_x_79) ;  /* 0xfffffffc00f08947 */ /* 0x004fea000383ffff */
[----:B------:R-:W-:Y:S05]  /*9280*/  BRA `(.L_x_108) ;  /* 0xfffffff000647947 */ /* 0x000fea000383ffff */
.L_x_84:
[----:B-1----:R1:W2:Y:S02]  /*9290*/  SYNCS.PHASECHK.TRANS64.TRYWAIT P0, [R3+URZ+0x3828], R4 ;  /* 0x00382804030075a7 */ /* 0x0022a4000800017f */
[----:B--2---:R-:W-:Y:S05]  /*92a0*/  @!P0 NANOSLEEP.SYNCS 0x989680 ;  /* 0x009896800000895d */ /* 0x004fea0003900000 */
[----:B------:R-:W2:Y:S02]  /*92b0*/  @!P0 SYNCS.PHASECHK.TRANS64 P0, [R3+URZ+0x3828], R4 ;  /* 0x00382804030085a7 */ /* 0x000ea4000800007f */
[----:B--2---:R-:W-:Y:S05]  /*92c0*/  @!P0 BRA `(.L_x_84) ;  /* 0xfffffffc00f08947 */ /* 0x004fea000383ffff */
[----:B------:R-:W-:Y:S05]  /*92d0*/  BRA `(.L_x_109) ;  /* 0xfffffff000ec7947 */ /* 0x000fea000383ffff */
.L_x_90:
[----:B-1----:R1:W2:Y:S02]  /*92e0*/  SYNCS.PHASECHK.TRANS64.TRYWAIT P4, [R7+URZ+0x3828], R4 ;  /* 0x00382804070075a7 */ /* 0x0022a4000808017f */
[----:B--2---:R-:W-:Y:S05]  /*92f0*/  @!P4 NANOSLEEP.SYNCS 0x989680 ;  /* 0x009896800000c95d */ /* 0x004fea0003900000 */
[----:B------:R-:W2:Y:S02]  /*9300*/  @!P4 SYNCS.PHASECHK.TRANS64 P4, [R7+URZ+0x3828], R4 ;  /* 0x003828040700c5a7 */ /* 0x000ea4000808007f */
[----:B--2---:R-:W-:Y:S05]  /*9310*/  @!P4 BRA `(.L_x_90) ;  /* 0xfffffffc00f0c947 */ /* 0x004fea000383ffff */
[----:B------:R-:W-:Y:S05]  /*9320*/  BRA `(.L_x_110) ;  /* 0xfffffff4009c7947 */ /* 0x000fea000383ffff */
.L_x_95:
[----:B-1----:R1:W2:Y:S02]  /*9330*/  SYNCS.PHASECHK.TRANS64.TRYWAIT P4, [R4+URZ+0x3828], R7 ;  /* 0x00382807040075a7 */ /* 0x0022a4000808017f */
[----:B--2---:R-:W-:Y:S05]  /*9340*/  @!P4 NANOSLEEP.SYNCS 0x989680 ;  /* 0x009896800000c95d */ /* 0x004fea0003900000 */
[----:B------:R-:W2:Y:S02]  /*9350*/  @!P4 SYNCS.PHASECHK.TRANS64 P4, [R4+URZ+0x3828], R7 ;  /* 0x003828070400c5a7 */ /* 0x000ea4000808007f */
[----:B--2---:R-:W-:Y:S05]  /*9360*/  @!P4 BRA `(.L_x_95) ;  /* 0xfffffffc00f0c947 */ /* 0x004fea000383ffff */
[----:B------:R-:W-:Y:S05]  /*9370*/  BRA `(.L_x_111) ;  /* 0xfffffff800247947 */ /* 0x000fea000383ffff */
        .weak           $__internal_0_$__cuda_sm20_rcp_rn_f32_slowpath
        .type           $__internal_0_$__cuda_sm20_rcp_rn_f32_slowpath,@function
        .size           $__internal_0_$__cuda_sm20_rcp_rn_f32_slowpath,(.L_x_117 - $__internal_0_$__cuda_sm20_rcp_rn_f32_slowpath)
$__internal_0_$__cuda_sm20_rcp_rn_f32_slowpath:
[----:B------:R-:W-:Y:S01]  /*9380*/  IMAD.SHL.U32 R0, R2, 0x2, RZ ;  /* 0x0000000202007824 */ /* 0x000fe200078e00ff */
[----:B------:R-:W-:Y:S04]  /*9390*/  BSSY B2, `(.L_x_112) ;  /* 0x0000030000027945 */ /* 0x000fe80003800000 */
[----:B------:R-:W-:-:S04]  /*93a0*/  SHF.R.U32.HI R18, RZ, 0x18, R0 ;  /* 0x00000018ff127819 */ /* 0x000fc80000011600 */
[----:B------:R-:W-:-:S13]  /*93b0*/  ISETP.NE.U32.AND P0, PT, R18, RZ, PT ;  /* 0x000000ff1200720c */ /* 0x000fda0003f05070 */
[----:B------:R-:W-:Y:S05]  /*93c0*/  @P0 BRA `(.L_x_113) ;  /* 0x0000000000280947 */ /* 0x000fea0003800000 */
[----:B------:R-:W-:-:S05]  /*93d0*/  IMAD.SHL.U32 R0, R2, 0x2, RZ ;  /* 0x0000000202007824 */ /* 0x000fca00078e00ff */
[----:B------:R-:W-:-:S13]  /*93e0*/  ISETP.NE.AND P0, PT, R0, RZ, PT ;  /* 0x000000ff0000720c */ /* 0x000fda0003f05270 */
[----:B------:R-:W-:Y:S01]  /*93f0*/  @P0 FFMA R10, R2, 1.84467440737095516160e+19, RZ ;  /* 0x5f800000020a0823 */ /* 0x000fe200000000ff */
[----:B------:R-:W-:Y:S08]  /*9400*/  @!P0 MUFU.RCP R3, R2 ;  /* 0x0000000200038308 */ /* 0x000ff00000001000 */
[----:B------:R-:W1:Y:S02]  /*9410*/  @P0 MUFU.RCP R13, R10 ;  /* 0x0000000a000d0308 */ /* 0x000e640000001000 */
[----:B-1----:R-:W-:-:S04]  /*9420*/  @P0 FFMA R0, R10, R13, -1 ;  /* 0xbf8000000a000423 */ /* 0x002fc8000000000d */
[----:B------:R-:W-:-:S04]  /*9430*/  @P0 FADD.FTZ R0, -R0, -RZ ;  /* 0x800000ff00000221 */ /* 0x000fc80000010100 */
[----:B------:R-:W-:-:S04]  /*9440*/  @P0 FFMA R0, R13, R0, R13 ;  /* 0x000000000d000223 */ /* 0x000fc8000000000d */
[----:B------:R-:W-:Y:S01]  /*9450*/  @P0 FFMA R3, R0, 1.84467440737095516160e+19, RZ ;  /* 0x5f80000000030823 */ /* 0x000fe200000000ff */
[----:B------:R-:W-:Y:S06]  /*9460*/  BRA `(.L_x_114) ;  /* 0x0000000000887947 */ /* 0x000fec0003800000 */
.L_x_113:
[----:B------:R-:W-:-:S05]  /*9470*/  VIADD R19, R18, 0xffffff03 ;  /* 0xffffff0312137836 */ /* 0x000fca0000000000 */
[----:B------:R-:W-:-:S13]  /*9480*/  ISETP.GT.U32.AND P0, PT, R19, 0x1, PT ;  /* 0x000000011300780c */ /* 0x000fda0003f04070 */
[----:B------:R-:W-:Y:S05]  /*9490*/  @P0 BRA `(.L_x_115) ;  /* 0x0000000000780947 */ /* 0x000fea0003800000 */
[----:B------:R-:W-:Y:S01]  /*94a0*/  LOP3.LUT R0, R2, 0x7fffff, RZ, 0xc0, !PT ;  /* 0x007fffff02007812 */ /* 0x000fe200078ec0ff */
[----:B------:R-:W-:-:S03]  /*94b0*/  IMAD.MOV.U32 R14, RZ, RZ, 0x3 ;  /* 0x00000003ff0e7424 */ /* 0x000fc600078e00ff */
[----:B------:R-:W-:Y:S02]  /*94c0*/  LOP3.LUT R0, R0, 0x3f800000, RZ, 0xfc, !PT ;  /* 0x3f80000000007812 */ /* 0x000fe400078efcff */
[----:B------:R-:W-:Y:S02]  /*94d0*/  SHF.L.U32 R14, R14, R19, RZ ;  /* 0x000000130e0e7219 */ /* 0x000fe400000006ff */
[----:B------:R-:W1:Y:S02]  /*94e0*/  MUFU.RCP R3, R0 ;  /* 0x0000000000037308 */ /* 0x000e640000001000 */
[----:B-1----:R-:W-:-:S04]  /*94f0*/  FFMA R10, R0, R3, -1 ;  /* 0xbf800000000a7423 */ /* 0x002fc80000000003 */
[----:B------:R-:W-:-:S04]  /*9500*/  FADD.FTZ R10, -R10, -RZ ;  /* 0x800000ff0a0a7221 */ /* 0x000fc80000010100 */
[CCC-:B------:R-:W-:Y:S01]  /*9510*/  FFMA.RM R12, R3.reuse, R10.reuse, R3.reuse ;  /* 0x0000000a030c7223 */ /* 0x1c0fe20000004003 */
[----:B------:R-:W-:-:S04]  /*9520*/  FFMA.RP R13, R3, R10, R3 ;  /* 0x0000000a030d7223 */ /* 0x000fc80000008003 */
[C---:B------:R-:W-:Y:S02]  /*9530*/  LOP3.LUT R3, R12.reuse, 0x7fffff, RZ, 0xc0, !PT ;  /* 0x007fffff0c037812 */ /* 0x040fe400078ec0ff */
[----:B------:R-:W-:Y:S02]  /*9540*/  FSETP.NEU.FTZ.AND P0, PT, R12, R13, PT ;  /* 0x0000000d0c00720b */ /* 0x000fe40003f1d000 */
[----:B------:R-:W-:Y:S02]  /*9550*/  LOP3.LUT R3, R3, 0x800000, RZ, 0xfc, !PT ;  /* 0x0080000003037812 */ /* 0x000fe400078efcff */
[----:B------:R-:W-:Y:S02]  /*9560*/  SEL R10, RZ, 0xffffffff, !P0 ;  /* 0xffffffffff0a7807 */ /* 0x000fe40004000000 */
[----:B------:R-:W-:-:S03]  /*9570*/  LOP3.LUT R14, R14, R3, RZ, 0xc0, !PT ;  /* 0x000000030e0e7212 */ /* 0x000fc600078ec0ff */
[----:B------:R-:W-:Y:S01]  /*9580*/  IMAD.MOV R10, RZ, RZ, -R10 ;  /* 0x000000ffff0a7224 */ /* 0x000fe200078e0a0a */
[----:B------:R-:W-:-:S04]  /*9590*/  SHF.R.U32.HI R14, RZ, R19, R14 ;  /* 0x00000013ff0e7219 */ /* 0x000fc8000001160e */
[----:B------:R-:W-:Y:S02]  /*95a0*/  LOP3.LUT P1, RZ, R10, R19, R3, 0xf8, !PT ;  /* 0x000000130aff7212 */ /* 0x000fe4000782f803 */
[C---:B------:R-:W-:Y:S02]  /*95b0*/  LOP3.LUT P0, RZ, R14.reuse, 0x1, RZ, 0xc0, !PT ;  /* 0x000000010eff7812 */ /* 0x040fe4000780c0ff */
[----:B------:R-:W-:-:S04]  /*95c0*/  LOP3.LUT P2, RZ, R14, 0x2, RZ, 0xc0, !PT ;  /* 0x000000020eff7812 */ /* 0x000fc8000784c0ff */
[----:B------:R-:W-:Y:S02]  /*95d0*/  PLOP3.LUT P0, PT, P0, P1, P2, 0xe0, 0x0 ;  /* 0x000000000000781c */ /* 0x000fe40000703c20 */
[----:B------:R-:W-:Y:S02]  /*95e0*/  LOP3.LUT P1, RZ, R2, 0x7fffff, RZ, 0xc0, !PT ;  /* 0x007fffff02ff7812 */ /* 0x000fe4000782c0ff */
[----:B------:R-:W-:-:S05]  /*95f0*/  SEL R0, RZ, 0x1, !P0 ;  /* 0x00000001ff007807 */ /* 0x000fca0004000000 */
[----:B------:R-:W-:-:S05]  /*9600*/  IMAD.MOV R0, RZ, RZ, -R0 ;  /* 0x000000ffff007224 */ /* 0x000fca00078e0a00 */
[----:B------:R-:W-:Y:S01]  /*9610*/  ISETP.GE.AND P0, PT, R0, RZ, PT ;  /* 0x000000ff0000720c */ /* 0x000fe20003f06270 */
[----:B------:R-:W-:-:S05]  /*9620*/  VIADD R0, R18, 0xffffff04 ;  /* 0xffffff0412007836 */ /* 0x000fca0000000000 */
[----:B------:R-:W-:-:S07]  /*9630*/  SHF.R.U32.HI R3, RZ, R0, R3 ;  /* 0x00000000ff037219 */ /* 0x000fce0000011603 */
[----:B------:R-:W-:-:S04]  /*9640*/  @!P0 VIADD R3, R3, 0x1 ;  /* 0x0000000103038836 */ /* 0x000fc80000000000 */
[----:B------:R-:W-:-:S05]  /*9650*/  @!P1 IMAD.SHL.U32 R3, R3, 0x2, RZ ;  /* 0x0000000203039824 */ /* 0x000fca00078e00ff */
[----:B------:R-:W-:Y:S01]  /*9660*/  LOP3.LUT R3, R3, 0x80000000, R2, 0xf8, !PT ;  /* 0x8000000003037812 */ /* 0x000fe200078ef802 */
[----:B------:R-:W-:Y:S06]  /*9670*/  BRA `(.L_x_114) ;  /* 0x0000000000047947 */ /* 0x000fec0003800000 */
.L_x_115:
[----:B------:R1:W2:Y:S02]  /*9680*/  MUFU.RCP R3, R2 ;  /* 0x0000000200037308 */ /* 0x0002a40000001000 */
.L_x_114:
[----:B------:R-:W-:Y:S05]  /*9690*/  BSYNC B2 ;  /* 0x0000000000027941 */ /* 0x000fea0003800000 */
.L_x_112:
[----:B--2---:R-:W-:Y:S02]  /*96a0*/  IMAD.MOV.U32 R0, RZ, RZ, R3 ;  /* 0x000000ffff007224 */ /* 0x004fe400078e0003 */
[----:B-1----:R-:W-:Y:S02]  /*96b0*/  IMAD.MOV.U32 R2, RZ, RZ, R15 ;  /* 0x000000ffff027224 */ /* 0x002fe400078e000f */
[----:B------:R-:W-:-:S04]  /*96c0*/  IMAD.MOV.U32 R3, RZ, RZ, 0x0 ;  /* 0x00000000ff037424 */ /* 0x000fc800078e00ff */
[----:B------:R-:W-:Y:S05]  /*96d0*/  RET.REL.NODEC R2 `(_ZN7cutlass13device_kernelINS_4fmha6kernel28FmhaKernelTmaWarpSpecializedINS1_10collective30FmhaMainloopTmaWarpSpecializedINS_12float_e4m3_tEffN4cute5tupleIJNS7_1CILi128EEENS9_ILi64EEENS9_ILi32EEEEEENS8_IJiNS9_ILi1EEENS8_IJiiEEEEEESG_NS8_IJSE_iSF_EEENS4_12CausalFusionEJEEENS4_15FmhaFwdEpilogueIS6_fNS8_IJSB_SC_SB_EEEEENS2_23IndividualTileSchedulerEJEEEEEvNT_6ParamsE) ;  /* 0xffffff6802487950 */ /* 0x000fea0003c3ffff */
.L_x_116:
[----:B------:R-:W-:-:S00]  /*96e0*/  BRA `(.L_x_116) ;  /* 0xfffffffc00fc7947 */ /* 0x000fc0000383ffff */
[----:B------:R-:W-:-:S00]  /*96f0*/  NOP ;  /* 0x0000000000007918 */ /* 0x000fc00000000000 */
        /* <DEDUP_REMOVED lines=8> */
.L_x_117:


//--------------------- .nv.global.init           --------------------------
	.section	.nv.global.init,"aw",@progbits
.nv.global.init:
	.type		$str$24,@object
	.size		$str$24,($str$25 - $str$24)
$str$24:
        /*0000*/ 	.byte	0x28, 0x61, 0x64, 0x64, 0x72, 0x65, 0x73, 0x73, 0x20, 0x26, 0x20, 0x6d, 0x61, 0x73, 0x6b, 0x29
        /*0010*/ 	.byte	0x20, 0x3d, 0x3d, 0x20, 0x30, 0x00
	.type		$str$25,@object
	.size		$str$25,(__unnamed_1 - $str$25)
$str$25:
        /*0016*/ 	.byte	0x2f, 0x74, 0x6d, 0x70, 0x2f, 0x63, 0x75, 0x74, 0x6c, 0x61, 0x73, 0x73, 0x5f, 0x73, 0x77, 0x65
        /*0026*/ 	.byte	0x65, 0x70, 0x5f, 0x73, 0x72, 0x63, 0x2f, 0x69, 0x6e, 0x63, 0x6c, 0x75, 0x64, 0x65, 0x2f, 0x63
        /*0036*/ 	.byte	0x75, 0x74, 0x65, 0x2f, 0x70, 0x6f, 0x69, 0x6e, 0x74, 0x65, 0x72, 0x5f, 0x66, 0x6c, 0x61, 0x67
        /*0046*/ 	.byte	0x67, 0x65, 0x64, 0x2e, 0x68, 0x70, 0x70, 0x00
	.type		__unnamed_1,@object
	.size		__unnamed_1,(.L_0 - __unnamed_1)
__unnamed_1:
        /*004e*/ 	.byte	0x61, 0x75, 0x74, 0x6f, 0x20, 0x63, 0x75, 0x74, 0x65, 0x3a, 0x3a, 0x61, 0x73, 0x5f, 0x70, 0x6f
        /* <DEDUP_REMOVED lines=27> */
        /*020e*/ 	.byte	0x43, 0x3c, 0x30, 0x3e, 0x3e, 0x3e, 0x3e, 0x3e, 0x5d, 0x00
.L_0:


//--------------------- .nv.shared._ZN7cutlass13device_kernelINS_4fmha6kernel28FmhaKernelTmaWarpSpecializedINS1_10collective30FmhaMainloopTmaWarpSpecializedINS_12float_e4m3_tEffN4cute5tupleIJNS7_1CILi128EEENS9_ILi64EEENS9_ILi32EEEEEENS8_IJiNS9_ILi1EEENS8_IJiiEEEEEESG_NS8_IJSE_iSF_EEENS4_12CausalFusionEJEEENS4_15FmhaFwdEpilogueIS6_fNS8_IJSB_SC_SB_EEEEENS2_23IndividualTileSchedulerEJEEEEEvNT_6ParamsE --------------------------
	.section	.nv.shared._ZN7cutlass13device_kernelINS_4fmha6kernel28FmhaKernelTmaWarpSpecializedINS1_10collective30FmhaMainloopTmaWarpSpecializedINS_12float_e4m3_tEffN4cute5tupleIJNS7_1CILi128EEENS9_ILi64EEENS9_ILi32EEEEEENS8_IJiNS9_ILi1EEENS8_IJiiEEEEEESG_NS8_IJSE_iSF_EEENS4_12CausalFusionEJEEENS4_15FmhaFwdEpilogueIS6_fNS8_IJSB_SC_SB_EEEEENS2_23IndividualTileSchedulerEJEEEEEvNT_6ParamsE,"aw",@nobits
	.sectionflags	@""
	.align	16
	.zero		1024


//--------------------- .nv.shared.reserved.0     --------------------------
	.section	.nv.shared.reserved.0,"aw",@nobits
	.weak		__nv_reservedSMEM_offset_0_alias
	.size		__nv_reservedSMEM_offset_0_alias, 0, 0
	.other		__nv_reservedSMEM_offset_0_alias,@"STO_CUDA_RESERVED_SHARED STV_DEFAULT"
__nv_reservedSMEM_offset_0_alias:
	.zero		0


//--------------------- .nv.global                --------------------------
	.section	.nv.global,"aw",@nobits
.nv.global:
	.type		_ZN39_INTERNAL_8050c862_4_k_cu_4c0edc31_27284cute1_E,@object
	.size		_ZN39_INTERNAL_8050c862_4_k_cu_4c0edc31_27284cute1_E,(_ZN39_INTERNAL_8050c862_4_k_cu_4c0edc31_27284cuda3std3__45__cpo6cbeginE - _ZN39_INTERNAL_8050c862_4_k_cu_4c0edc31_27284cute1_E)
_ZN39_INTERNAL_8050c862_4_k_cu_4c0edc31_27284cute1_E:
	.zero		1
	.type		_ZN39_INTERNAL_8050c862_4_k_cu_4c0edc31_27284cuda3std3__45__cpo6cbeginE,@object
	.size		_ZN39_INTERNAL_8050c862_4_k_cu_4c0edc31_27284cuda3std3__45__cpo6cbeginE,(_ZN39_INTERNAL_8050c862_4_k_cu_4c0edc31_27284cuda3std3__48in_placeE - _ZN39_INTERNAL_8050c862_4_k_cu_4c0edc31_27284cuda3std3__45__cpo6cbeginE)
_ZN39_INTERNAL_8050c862_4_k_cu_4c0edc31_27284cuda3std3__45__cpo6cbeginE:
	.zero		1
	.type		_ZN39_INTERNAL_8050c862_4_k_cu_4c0edc31_27284cuda3std3__48in_placeE,@object
	.size		_ZN39_INTERNAL_8050c862_4_k_cu_4c0edc31_27284cuda3std3__48in_placeE,(_ZN39_INTERNAL_8050c862_4_k_cu_4c0edc31_27284cuda3std6ranges3__45__cpo9iter_moveE - _ZN39_INTERNAL_8050c862_4_k_cu_4c0edc31_27284cuda3std3__48in_placeE)
_ZN39_INTERNAL_8050c862_4_k_cu_4c0edc31_27284cuda3std3__48in_placeE:
	.zero		1
	.type		_ZN39_INTERNAL_8050c862_4_k_cu_4c0edc31_27284cuda3std6ranges3__45__cpo9iter_moveE,@object
	.size		_ZN39_INTERNAL_8050c862_4_k_cu_4c0edc31_27284cuda3std6ranges3__45__cpo9iter_moveE,(_ZN39_INTERNAL_8050c862_4_k_cu_4c0edc31_27284cuda3std3__45__cpo5beginE - _ZN39_INTERNAL_8050c862_4_k_cu_4c0edc31_27284cuda3std6ranges3__45__cpo9iter_moveE)
_ZN39_INTERNAL_8050c862_4_k_cu_4c0edc31_27284cuda3std6ranges3__45__cpo9iter_moveE:
	.zero		1
	.type		_ZN39_INTERNAL_8050c862_4_k_cu_4c0edc31_27284cuda3std3__45__cpo5beginE,@object
	.size		_ZN39_INTERNAL_8050c862_4_k_cu_4c0edc31_27284cuda3std3__45__cpo5beginE,(_ZN39_INTERNAL_8050c862_4_k_cu_4c0edc31_27284cuda3std3__441_GLOBAL__N__8050c862_4_k_cu_4c0edc31_27286ignoreE - _ZN39_INTERNAL_8050c862_4_k_cu_4c0edc31_27284cuda3std3__45__cpo5beginE)
_ZN39_INTERNAL_8050c862_4_k_cu_4c0edc31_27284cuda3std3__45__cpo5beginE:
	.zero		1
	.type		_ZN39_INTERNAL_8050c862_4_k_cu_4c0edc31_27284cuda3std3__441_GLOBAL__N__8050c862_4_k_cu_4c0edc31_27286ignoreE,@object
	.size		_ZN39_INTERNAL_8050c862_4_k_cu_4c0edc31_27284cuda3std3__441_GLOBAL__N__8050c862_4_k_cu_4c0edc31_27286ignoreE,(_ZN39_INTERNAL_8050c862_4_k_cu_4c0edc31_27284cute7productE - _ZN39_INTERNAL_8050c862_4_k_cu_4c0edc31_27284cuda3std3__441_GLOBAL__N__8050c862_4_k_cu_4c0edc31_27286ignoreE)
_ZN39_INTERNAL_8050c862_4_k_cu_4c0edc31_27284cuda3std3__441_GLOBAL__N__8050c862_4_k_cu_4c0edc31_27286ignoreE:
	.zero		1
	.type		_ZN39_INTERNAL_8050c862_4_k_cu_4c0edc31_27284cute7productE,@object
	.size		_ZN39_INTERNAL_8050c862_4_k_cu_4c0edc31_27284cute7productE,(_ZN39_INTERNAL_8050c862_4_k_cu_4c0edc31_27284cuda3std3__45__cpo3endE - _ZN39_INTERNAL_8050c862_4_k_cu_4c0edc31_27284cute7productE)
_ZN39_INTERNAL_8050c862_4_k_cu_4c0edc31_27284cute7productE:
	.zero		1
	.type		_ZN39_INTERNAL_8050c862_4_k_cu_4c0edc31_27284cuda3std3__45__cpo3endE,@object
	.size		_ZN39_INTERNAL_8050c862_4_k_cu_4c0edc31_27284cuda3std3__45__cpo3endE,(_ZN39_INTERNAL_8050c862_4_k_cu_4c0edc31_27284cuda3std3__419piecewise_constructE - _ZN39_INTERNAL_8050c862_4_k_cu_4c0edc31_27284cuda3std3__45__cpo3endE)
_ZN39_INTERNAL_8050c862_4_k_cu_4c0edc31_27284cuda3std3__45__cpo3endE:
	.zero		1
	.type		_ZN39_INTERNAL_8050c862_4_k_cu_4c0edc31_27284cuda3std3__419piecewise_constructE,@object
	.size		_ZN39_INTERNAL_8050c862_4_k_cu_4c0edc31_27284cuda3std3__419piecewise_constructE,(_ZN39_INTERNAL_8050c862_4_k_cu_4c0edc31_27284cuda3std3__45__cpo4cendE - _ZN39_INTERNAL_8050c862_4_k_cu_4c0edc31_27284cuda3std3__419piecewise_constructE)
_ZN39_INTERNAL_8050c862_4_k_cu_4c0edc31_27284cuda3std3__419piecewise_constructE:
	.zero		1
	.type		_ZN39_INTERNAL_8050c862_4_k_cu_4c0edc31_27284cuda3std3__45__cpo4cendE,@object
	.size		_ZN39_INTERNAL_8050c862_4_k_cu_4c0edc31_27284cuda3std3__45__cpo4cendE,(_ZN39_INTERNAL_8050c862_4_k_cu_4c0edc31_27284cuda3std6ranges3__45__cpo4swapE - _ZN39_INTERNAL_8050c862_4_k_cu_4c0edc31_27284cuda3std3__45__cpo4cendE)
_ZN39_INTERNAL_8050c862_4_k_cu_4c0edc31_27284cuda3std3__45__cpo4cendE:
	.zero		1
	.type		_ZN39_INTERNAL_8050c862_4_k_cu_4c0edc31_27284cuda3std6ranges3__45__cpo4swapE,@object
	.size		_ZN39_INTERNAL_8050c862_4_k_cu_4c0edc31_27284cuda3std6ranges3__45__cpo4swapE,(.L_8 - _ZN39_INTERNAL_8050c862_4_k_cu_4c0edc31_27284cuda3std6ranges3__45__cpo4swapE)
_ZN39_INTERNAL_8050c862_4_k_cu_4c0edc31_27284cuda3std6ranges3__45__cpo4swapE:
	.zero		1
.L_8:


//--------------------- .nv.constant0._ZN7cutlass13device_kernelINS_4fmha6kernel28FmhaKernelTmaWarpSpecializedINS1_10collective30FmhaMainloopTmaWarpSpecializedINS_12float_e4m3_tEffN4cute5tupleIJNS7_1CILi128EEENS9_ILi64EEENS9_ILi32EEEEEENS8_IJiNS9_ILi1EEENS8_IJiiEEEEEESG_NS8_IJSE_iSF_EEENS4_12CausalFusionEJEEENS4_15FmhaFwdEpilogueIS6_fNS8_IJSB_SC_SB_EEEEENS2_23IndividualTileSchedulerEJEEEEEvNT_6ParamsE --------------------------
	.section	.nv.constant0._ZN7cutlass13device_kernelINS_4fmha6kernel28FmhaKernelTmaWarpSpecializedINS1_10collective30FmhaMainloopTmaWarpSpecializedINS_12float_e4m3_tEffN4cute5tupleIJNS7_1CILi128EEENS9_ILi64EEENS9_ILi32EEEEEENS8_IJiNS9_ILi1EEENS8_IJiiEEEEEESG_NS8_IJSE_iSF_EEENS4_12CausalFusionEJEEENS4_15FmhaFwdEpilogueIS6_fNS8_IJSB_SC_SB_EEEEENS2_23IndividualTileSchedulerEJEEEEEvNT_6ParamsE,"a",@progbits
	.sectionflags	@""
	.align	4
.nv.constant0._ZN7cutlass13device_kernelINS_4fmha6kernel28FmhaKernelTmaWarpSpecializedINS1_10collective30FmhaMainloopTmaWarpSpecializedINS_12float_e4m3_tEffN4cute5tupleIJNS7_1CILi128EEENS9_ILi64EEENS9_ILi32EEEEEENS8_IJiNS9_ILi1EEENS8_IJiiEEEEEESG_NS8_IJSE_iSF_EEENS4_12CausalFusionEJEEENS4_15FmhaFwdEpilogueIS6_fNS8_IJSB_SC_SB_EEEEENS2_23IndividualTileSchedulerEJEEEEEvNT_6ParamsE:
	.zero		2688


//--------------------- SYMBOLS --------------------------

	.type		.nv.reservedSmem.offset0,@object
	.size		.nv.reservedSmem.offset0,0x4
	.type		__assertfail,@function
